//
// Generated by NVIDIA NVVM Compiler
//
// Compiler Build ID: CL-36424714
// Cuda compilation tools, release 13.0, V13.0.88
// Based on NVVM 20.0.0
//

.version 9.0
.target sm_100
.address_size 64

	// .globl	_Z17batch_norm_kernelPfS_S_S_iiif

.visible .entry _Z17batch_norm_kernelPfS_S_S_iiif(
	.param .u64 .ptr .align 1 _Z17batch_norm_kernelPfS_S_S_iiif_param_0,
	.param .u64 .ptr .align 1 _Z17batch_norm_kernelPfS_S_S_iiif_param_1,
	.param .u64 .ptr .align 1 _Z17batch_norm_kernelPfS_S_S_iiif_param_2,
	.param .u64 .ptr .align 1 _Z17batch_norm_kernelPfS_S_S_iiif_param_3,
	.param .u32 _Z17batch_norm_kernelPfS_S_S_iiif_param_4,
	.param .u32 _Z17batch_norm_kernelPfS_S_S_iiif_param_5,
	.param .u32 _Z17batch_norm_kernelPfS_S_S_iiif_param_6,
	.param .f32 _Z17batch_norm_kernelPfS_S_S_iiif_param_7
)
{
	.reg .pred 	%p<20>;
	.reg .b32 	%r<285>;
	.reg .b32 	%f<207>;
	.reg .b64 	%rd<132>;

	ld.param.u64 	%rd5, [_Z17batch_norm_kernelPfS_S_S_iiif_param_0];
	ld.param.u64 	%rd3, [_Z17batch_norm_kernelPfS_S_S_iiif_param_2];
	ld.param.u64 	%rd4, [_Z17batch_norm_kernelPfS_S_S_iiif_param_3];
	ld.param.u32 	%r140, [_Z17batch_norm_kernelPfS_S_S_iiif_param_4];
	ld.param.u32 	%r141, [_Z17batch_norm_kernelPfS_S_S_iiif_param_5];
	ld.param.u32 	%r142, [_Z17batch_norm_kernelPfS_S_S_iiif_param_6];
	ld.param.f32 	%f29, [_Z17batch_norm_kernelPfS_S_S_iiif_param_7];
	cvta.to.global.u64 	%rd1, %rd5;
	mov.u32 	%r143, %ctaid.x;
	mov.u32 	%r144, %ntid.x;
	mov.u32 	%r145, %tid.x;
	mad.lo.s32 	%r1, %r143, %r144, %r145;
	mul.lo.s32 	%r146, %r141, %r140;
	mul.lo.s32 	%r147, %r146, %r142;
	setp.ge.s32 	%p1, %r1, %r147;
	@%p1 bra 	$L__BB0_28;
	div.s32 	%r148, %r1, %r142;
	mul.lo.s32 	%r149, %r148, %r142;
	sub.s32 	%r2, %r1, %r149;
	rem.s32 	%r3, %r148, %r141;
	setp.lt.s32 	%p2, %r140, 1;
	mov.f32 	%f197, 0f00000000;
	@%p2 bra 	$L__BB0_14;
	and.b32  	%r4, %r140, 15;
	setp.lt.u32 	%p3, %r140, 16;
	mov.f32 	%f197, 0f00000000;
	mov.b32 	%r259, 0;
	@%p3 bra 	$L__BB0_5;
	and.b32  	%r259, %r140, 2147483632;
	neg.s32 	%r257, %r259;
	add.s32 	%r151, %r3, %r141;
	mad.lo.s32 	%r256, %r142, %r151, %r2;
	mul.lo.s32 	%r152, %r142, %r141;
	shl.b32 	%r8, %r152, 4;
	shl.b32 	%r153, %r141, 1;
	add.s32 	%r154, %r3, %r153;
	mad.lo.s32 	%r255, %r142, %r154, %r2;
	mad.lo.s32 	%r155, %r141, 3, %r3;
	mad.lo.s32 	%r254, %r142, %r155, %r2;
	shl.b32 	%r156, %r141, 2;
	add.s32 	%r157, %r3, %r156;
	mad.lo.s32 	%r253, %r142, %r157, %r2;
	mad.lo.s32 	%r158, %r141, 5, %r3;
	mad.lo.s32 	%r252, %r142, %r158, %r2;
	mad.lo.s32 	%r159, %r141, 6, %r3;
	mad.lo.s32 	%r251, %r142, %r159, %r2;
	mad.lo.s32 	%r160, %r141, 7, %r3;
	mad.lo.s32 	%r250, %r142, %r160, %r2;
	shl.b32 	%r161, %r141, 3;
	add.s32 	%r162, %r3, %r161;
	mad.lo.s32 	%r249, %r142, %r162, %r2;
	mad.lo.s32 	%r163, %r141, 9, %r3;
	mad.lo.s32 	%r248, %r142, %r163, %r2;
	mad.lo.s32 	%r164, %r141, 10, %r3;
	mad.lo.s32 	%r247, %r142, %r164, %r2;
	mad.lo.s32 	%r165, %r141, 11, %r3;
	mad.lo.s32 	%r246, %r142, %r165, %r2;
	mad.lo.s32 	%r166, %r141, 12, %r3;
	mad.lo.s32 	%r245, %r142, %r166, %r2;
	mad.lo.s32 	%r167, %r141, 13, %r3;
	mad.lo.s32 	%r244, %r142, %r167, %r2;
	mad.lo.s32 	%r168, %r141, 14, %r3;
	mad.lo.s32 	%r243, %r142, %r168, %r2;
	mad.lo.s32 	%r169, %r141, 15, %r3;
	mad.lo.s32 	%r242, %r142, %r169, %r2;
	mad.lo.s32 	%r241, %r3, %r142, %r2;
	mov.f32 	%f197, 0f00000000;
$L__BB0_4:
	.pragma "nounroll";
	mul.wide.s32 	%rd6, %r241, 4;
	add.s64 	%rd7, %rd1, %rd6;
	ld.global.f32 	%f34, [%rd7];
	add.f32 	%f35, %f197, %f34;
	mul.wide.s32 	%rd8, %r256, 4;
	add.s64 	%rd9, %rd1, %rd8;
	ld.global.f32 	%f36, [%rd9];
	add.f32 	%f37, %f35, %f36;
	mul.wide.s32 	%rd10, %r255, 4;
	add.s64 	%rd11, %rd1, %rd10;
	ld.global.f32 	%f38, [%rd11];
	add.f32 	%f39, %f37, %f38;
	mul.wide.s32 	%rd12, %r254, 4;
	add.s64 	%rd13, %rd1, %rd12;
	ld.global.f32 	%f40, [%rd13];
	add.f32 	%f41, %f39, %f40;
	mul.wide.s32 	%rd14, %r253, 4;
	add.s64 	%rd15, %rd1, %rd14;
	ld.global.f32 	%f42, [%rd15];
	add.f32 	%f43, %f41, %f42;
	mul.wide.s32 	%rd16, %r252, 4;
	add.s64 	%rd17, %rd1, %rd16;
	ld.global.f32 	%f44, [%rd17];
	add.f32 	%f45, %f43, %f44;
	mul.wide.s32 	%rd18, %r251, 4;
	add.s64 	%rd19, %rd1, %rd18;
	ld.global.f32 	%f46, [%rd19];
	add.f32 	%f47, %f45, %f46;
	mul.wide.s32 	%rd20, %r250, 4;
	add.s64 	%rd21, %rd1, %rd20;
	ld.global.f32 	%f48, [%rd21];
	add.f32 	%f49, %f47, %f48;
	mul.wide.s32 	%rd22, %r249, 4;
	add.s64 	%rd23, %rd1, %rd22;
	ld.global.f32 	%f50, [%rd23];
	add.f32 	%f51, %f49, %f50;
	mul.wide.s32 	%rd24, %r248, 4;
	add.s64 	%rd25, %rd1, %rd24;
	ld.global.f32 	%f52, [%rd25];
	add.f32 	%f53, %f51, %f52;
	mul.wide.s32 	%rd26, %r247, 4;
	add.s64 	%rd27, %rd1, %rd26;
	ld.global.f32 	%f54, [%rd27];
	add.f32 	%f55, %f53, %f54;
	mul.wide.s32 	%rd28, %r246, 4;
	add.s64 	%rd29, %rd1, %rd28;
	ld.global.f32 	%f56, [%rd29];
	add.f32 	%f57, %f55, %f56;
	mul.wide.s32 	%rd30, %r245, 4;
	add.s64 	%rd31, %rd1, %rd30;
	ld.global.f32 	%f58, [%rd31];
	add.f32 	%f59, %f57, %f58;
	mul.wide.s32 	%rd32, %r244, 4;
	add.s64 	%rd33, %rd1, %rd32;
	ld.global.f32 	%f60, [%rd33];
	add.f32 	%f61, %f59, %f60;
	mul.wide.s32 	%rd34, %r243, 4;
	add.s64 	%rd35, %rd1, %rd34;
	ld.global.f32 	%f62, [%rd35];
	add.f32 	%f63, %f61, %f62;
	mul.wide.s32 	%rd36, %r242, 4;
	add.s64 	%rd37, %rd1, %rd36;
	ld.global.f32 	%f64, [%rd37];
	add.f32 	%f197, %f63, %f64;
	add.s32 	%r257, %r257, 16;
	add.s32 	%r256, %r256, %r8;
	add.s32 	%r255, %r255, %r8;
	add.s32 	%r254, %r254, %r8;
	add.s32 	%r253, %r253, %r8;
	add.s32 	%r252, %r252, %r8;
	add.s32 	%r251, %r251, %r8;
	add.s32 	%r250, %r250, %r8;
	add.s32 	%r249, %r249, %r8;
	add.s32 	%r248, %r248, %r8;
	add.s32 	%r247, %r247, %r8;
	add.s32 	%r246, %r246, %r8;
	add.s32 	%r245, %r245, %r8;
	add.s32 	%r244, %r244, %r8;
	add.s32 	%r243, %r243, %r8;
	add.s32 	%r242, %r242, %r8;
	add.s32 	%r241, %r241, %r8;
	setp.ne.s32 	%p4, %r257, 0;
	@%p4 bra 	$L__BB0_4;
$L__BB0_5:
	setp.eq.s32 	%p5, %r4, 0;
	@%p5 bra 	$L__BB0_14;
	and.b32  	%r59, %r140, 7;
	setp.lt.u32 	%p6, %r4, 8;
	@%p6 bra 	$L__BB0_8;
	mad.lo.s32 	%r170, %r259, %r141, %r3;
	mad.lo.s32 	%r171, %r170, %r142, %r2;
	mul.wide.s32 	%rd38, %r171, 4;
	add.s64 	%rd39, %rd1, %rd38;
	ld.global.f32 	%f66, [%rd39];
	add.f32 	%f67, %f197, %f66;
	add.s32 	%r172, %r170, %r141;
	mad.lo.s32 	%r173, %r172, %r142, %r2;
	mul.wide.s32 	%rd40, %r173, 4;
	add.s64 	%rd41, %rd1, %rd40;
	ld.global.f32 	%f68, [%rd41];
	add.f32 	%f69, %f67, %f68;
	add.s32 	%r174, %r172, %r141;
	mad.lo.s32 	%r175, %r174, %r142, %r2;
	mul.wide.s32 	%rd42, %r175, 4;
	add.s64 	%rd43, %rd1, %rd42;
	ld.global.f32 	%f70, [%rd43];
	add.f32 	%f71, %f69, %f70;
	add.s32 	%r176, %r174, %r141;
	mad.lo.s32 	%r177, %r176, %r142, %r2;
	mul.wide.s32 	%rd44, %r177, 4;
	add.s64 	%rd45, %rd1, %rd44;
	ld.global.f32 	%f72, [%rd45];
	add.f32 	%f73, %f71, %f72;
	add.s32 	%r178, %r176, %r141;
	mad.lo.s32 	%r179, %r178, %r142, %r2;
	mul.wide.s32 	%rd46, %r179, 4;
	add.s64 	%rd47, %rd1, %rd46;
	ld.global.f32 	%f74, [%rd47];
	add.f32 	%f75, %f73, %f74;
	add.s32 	%r180, %r178, %r141;
	mad.lo.s32 	%r181, %r180, %r142, %r2;
	mul.wide.s32 	%rd48, %r181, 4;
	add.s64 	%rd49, %rd1, %rd48;
	ld.global.f32 	%f76, [%rd49];
	add.f32 	%f77, %f75, %f76;
	add.s32 	%r182, %r180, %r141;
	mad.lo.s32 	%r183, %r182, %r142, %r2;
	mul.wide.s32 	%rd50, %r183, 4;
	add.s64 	%rd51, %rd1, %rd50;
	ld.global.f32 	%f78, [%rd51];
	add.f32 	%f79, %f77, %f78;
	add.s32 	%r184, %r182, %r141;
	mad.lo.s32 	%r185, %r184, %r142, %r2;
	mul.wide.s32 	%rd52, %r185, 4;
	add.s64 	%rd53, %rd1, %rd52;
	ld.global.f32 	%f80, [%rd53];
	add.f32 	%f197, %f79, %f80;
	add.s32 	%r259, %r259, 8;
$L__BB0_8:
	setp.eq.s32 	%p7, %r59, 0;
	@%p7 bra 	$L__BB0_14;
	and.b32  	%r62, %r140, 3;
	setp.lt.u32 	%p8, %r59, 4;
	@%p8 bra 	$L__BB0_11;
	mad.lo.s32 	%r186, %r259, %r141, %r3;
	mad.lo.s32 	%r187, %r186, %r142, %r2;
	mul.wide.s32 	%rd54, %r187, 4;
	add.s64 	%rd55, %rd1, %rd54;
	ld.global.f32 	%f82, [%rd55];
	add.f32 	%f83, %f197, %f82;
	add.s32 	%r188, %r186, %r141;
	mad.lo.s32 	%r189, %r188, %r142, %r2;
	mul.wide.s32 	%rd56, %r189, 4;
	add.s64 	%rd57, %rd1, %rd56;
	ld.global.f32 	%f84, [%rd57];
	add.f32 	%f85, %f83, %f84;
	add.s32 	%r190, %r188, %r141;
	mad.lo.s32 	%r191, %r190, %r142, %r2;
	mul.wide.s32 	%rd58, %r191, 4;
	add.s64 	%rd59, %rd1, %rd58;
	ld.global.f32 	%f86, [%rd59];
	add.f32 	%f87, %f85, %f86;
	add.s32 	%r192, %r190, %r141;
	mad.lo.s32 	%r193, %r192, %r142, %r2;
	mul.wide.s32 	%rd60, %r193, 4;
	add.s64 	%rd61, %rd1, %rd60;
	ld.global.f32 	%f88, [%rd61];
	add.f32 	%f197, %f87, %f88;
	add.s32 	%r259, %r259, 4;
$L__BB0_11:
	setp.eq.s32 	%p9, %r62, 0;
	@%p9 bra 	$L__BB0_14;
	mad.lo.s32 	%r194, %r259, %r141, %r3;
	mad.lo.s32 	%r262, %r142, %r194, %r2;
	mul.lo.s32 	%r66, %r142, %r141;
	neg.s32 	%r261, %r62;
$L__BB0_13:
	.pragma "nounroll";
	mul.wide.s32 	%rd62, %r262, 4;
	add.s64 	%rd63, %rd1, %rd62;
	ld.global.f32 	%f89, [%rd63];
	add.f32 	%f197, %f197, %f89;
	add.s32 	%r262, %r262, %r66;
	add.s32 	%r261, %r261, 1;
	setp.ne.s32 	%p10, %r261, 0;
	@%p10 bra 	$L__BB0_13;
$L__BB0_14:
	setp.lt.s32 	%p11, %r140, 1;
	cvt.rn.f32.s32 	%f14, %r140;
	div.rn.f32 	%f15, %f197, %f14;
	mov.f32 	%f206, 0f00000000;
	@%p11 bra 	$L__BB0_27;
	and.b32  	%r72, %r140, 15;
	setp.lt.u32 	%p12, %r140, 16;
	mov.f32 	%f206, 0f00000000;
	mov.b32 	%r281, 0;
	@%p12 bra 	$L__BB0_18;
	and.b32  	%r281, %r140, 2147483632;
	neg.s32 	%r279, %r281;
	add.s32 	%r196, %r3, %r141;
	mad.lo.s32 	%r278, %r142, %r196, %r2;
	mul.lo.s32 	%r197, %r142, %r141;
	shl.b32 	%r76, %r197, 4;
	shl.b32 	%r198, %r141, 1;
	add.s32 	%r199, %r3, %r198;
	mad.lo.s32 	%r277, %r142, %r199, %r2;
	mad.lo.s32 	%r200, %r141, 3, %r3;
	mad.lo.s32 	%r276, %r142, %r200, %r2;
	shl.b32 	%r201, %r141, 2;
	add.s32 	%r202, %r3, %r201;
	mad.lo.s32 	%r275, %r142, %r202, %r2;
	mad.lo.s32 	%r203, %r141, 5, %r3;
	mad.lo.s32 	%r274, %r142, %r203, %r2;
	mad.lo.s32 	%r204, %r141, 6, %r3;
	mad.lo.s32 	%r273, %r142, %r204, %r2;
	mad.lo.s32 	%r205, %r141, 7, %r3;
	mad.lo.s32 	%r272, %r142, %r205, %r2;
	shl.b32 	%r206, %r141, 3;
	add.s32 	%r207, %r3, %r206;
	mad.lo.s32 	%r271, %r142, %r207, %r2;
	mad.lo.s32 	%r208, %r141, 9, %r3;
	mad.lo.s32 	%r270, %r142, %r208, %r2;
	mad.lo.s32 	%r209, %r141, 10, %r3;
	mad.lo.s32 	%r269, %r142, %r209, %r2;
	mad.lo.s32 	%r210, %r141, 11, %r3;
	mad.lo.s32 	%r268, %r142, %r210, %r2;
	mad.lo.s32 	%r211, %r141, 12, %r3;
	mad.lo.s32 	%r267, %r142, %r211, %r2;
	mad.lo.s32 	%r212, %r141, 13, %r3;
	mad.lo.s32 	%r266, %r142, %r212, %r2;
	mad.lo.s32 	%r213, %r141, 14, %r3;
	mad.lo.s32 	%r265, %r142, %r213, %r2;
	mad.lo.s32 	%r214, %r141, 15, %r3;
	mad.lo.s32 	%r264, %r142, %r214, %r2;
	mad.lo.s32 	%r263, %r3, %r142, %r2;
	mov.f32 	%f206, 0f00000000;
$L__BB0_17:
	.pragma "nounroll";
	mul.wide.s32 	%rd64, %r263, 4;
	add.s64 	%rd65, %rd1, %rd64;
	ld.global.f32 	%f94, [%rd65];
	sub.f32 	%f95, %f94, %f15;
	fma.rn.f32 	%f96, %f95, %f95, %f206;
	mul.wide.s32 	%rd66, %r278, 4;
	add.s64 	%rd67, %rd1, %rd66;
	ld.global.f32 	%f97, [%rd67];
	sub.f32 	%f98, %f97, %f15;
	fma.rn.f32 	%f99, %f98, %f98, %f96;
	mul.wide.s32 	%rd68, %r277, 4;
	add.s64 	%rd69, %rd1, %rd68;
	ld.global.f32 	%f100, [%rd69];
	sub.f32 	%f101, %f100, %f15;
	fma.rn.f32 	%f102, %f101, %f101, %f99;
	mul.wide.s32 	%rd70, %r276, 4;
	add.s64 	%rd71, %rd1, %rd70;
	ld.global.f32 	%f103, [%rd71];
	sub.f32 	%f104, %f103, %f15;
	fma.rn.f32 	%f105, %f104, %f104, %f102;
	mul.wide.s32 	%rd72, %r275, 4;
	add.s64 	%rd73, %rd1, %rd72;
	ld.global.f32 	%f106, [%rd73];
	sub.f32 	%f107, %f106, %f15;
	fma.rn.f32 	%f108, %f107, %f107, %f105;
	mul.wide.s32 	%rd74, %r274, 4;
	add.s64 	%rd75, %rd1, %rd74;
	ld.global.f32 	%f109, [%rd75];
	sub.f32 	%f110, %f109, %f15;
	fma.rn.f32 	%f111, %f110, %f110, %f108;
	mul.wide.s32 	%rd76, %r273, 4;
	add.s64 	%rd77, %rd1, %rd76;
	ld.global.f32 	%f112, [%rd77];
	sub.f32 	%f113, %f112, %f15;
	fma.rn.f32 	%f114, %f113, %f113, %f111;
	mul.wide.s32 	%rd78, %r272, 4;
	add.s64 	%rd79, %rd1, %rd78;
	ld.global.f32 	%f115, [%rd79];
	sub.f32 	%f116, %f115, %f15;
	fma.rn.f32 	%f117, %f116, %f116, %f114;
	mul.wide.s32 	%rd80, %r271, 4;
	add.s64 	%rd81, %rd1, %rd80;
	ld.global.f32 	%f118, [%rd81];
	sub.f32 	%f119, %f118, %f15;
	fma.rn.f32 	%f120, %f119, %f119, %f117;
	mul.wide.s32 	%rd82, %r270, 4;
	add.s64 	%rd83, %rd1, %rd82;
	ld.global.f32 	%f121, [%rd83];
	sub.f32 	%f122, %f121, %f15;
	fma.rn.f32 	%f123, %f122, %f122, %f120;
	mul.wide.s32 	%rd84, %r269, 4;
	add.s64 	%rd85, %rd1, %rd84;
	ld.global.f32 	%f124, [%rd85];
	sub.f32 	%f125, %f124, %f15;
	fma.rn.f32 	%f126, %f125, %f125, %f123;
	mul.wide.s32 	%rd86, %r268, 4;
	add.s64 	%rd87, %rd1, %rd86;
	ld.global.f32 	%f127, [%rd87];
	sub.f32 	%f128, %f127, %f15;
	fma.rn.f32 	%f129, %f128, %f128, %f126;
	mul.wide.s32 	%rd88, %r267, 4;
	add.s64 	%rd89, %rd1, %rd88;
	ld.global.f32 	%f130, [%rd89];
	sub.f32 	%f131, %f130, %f15;
	fma.rn.f32 	%f132, %f131, %f131, %f129;
	mul.wide.s32 	%rd90, %r266, 4;
	add.s64 	%rd91, %rd1, %rd90;
	ld.global.f32 	%f133, [%rd91];
	sub.f32 	%f134, %f133, %f15;
	fma.rn.f32 	%f135, %f134, %f134, %f132;
	mul.wide.s32 	%rd92, %r265, 4;
	add.s64 	%rd93, %rd1, %rd92;
	ld.global.f32 	%f136, [%rd93];
	sub.f32 	%f137, %f136, %f15;
	fma.rn.f32 	%f138, %f137, %f137, %f135;
	mul.wide.s32 	%rd94, %r264, 4;
	add.s64 	%rd95, %rd1, %rd94;
	ld.global.f32 	%f139, [%rd95];
	sub.f32 	%f140, %f139, %f15;
	fma.rn.f32 	%f206, %f140, %f140, %f138;
	add.s32 	%r279, %r279, 16;
	add.s32 	%r278, %r278, %r76;
	add.s32 	%r277, %r277, %r76;
	add.s32 	%r276, %r276, %r76;
	add.s32 	%r275, %r275, %r76;
	add.s32 	%r274, %r274, %r76;
	add.s32 	%r273, %r273, %r76;
	add.s32 	%r272, %r272, %r76;
	add.s32 	%r271, %r271, %r76;
	add.s32 	%r270, %r270, %r76;
	add.s32 	%r269, %r269, %r76;
	add.s32 	%r268, %r268, %r76;
	add.s32 	%r267, %r267, %r76;
	add.s32 	%r266, %r266, %r76;
	add.s32 	%r265, %r265, %r76;
	add.s32 	%r264, %r264, %r76;
	add.s32 	%r263, %r263, %r76;
	setp.ne.s32 	%p13, %r279, 0;
	@%p13 bra 	$L__BB0_17;
$L__BB0_18:
	setp.eq.s32 	%p14, %r72, 0;
	@%p14 bra 	$L__BB0_27;
	and.b32  	%r127, %r140, 7;
	setp.lt.u32 	%p15, %r72, 8;
	@%p15 bra 	$L__BB0_21;
	mad.lo.s32 	%r215, %r281, %r141, %r3;
	mad.lo.s32 	%r216, %r215, %r142, %r2;
	mul.wide.s32 	%rd96, %r216, 4;
	add.s64 	%rd97, %rd1, %rd96;
	ld.global.f32 	%f142, [%rd97];
	sub.f32 	%f143, %f142, %f15;
	fma.rn.f32 	%f144, %f143, %f143, %f206;
	add.s32 	%r217, %r215, %r141;
	mad.lo.s32 	%r218, %r217, %r142, %r2;
	mul.wide.s32 	%rd98, %r218, 4;
	add.s64 	%rd99, %rd1, %rd98;
	ld.global.f32 	%f145, [%rd99];
	sub.f32 	%f146, %f145, %f15;
	fma.rn.f32 	%f147, %f146, %f146, %f144;
	add.s32 	%r219, %r217, %r141;
	mad.lo.s32 	%r220, %r219, %r142, %r2;
	mul.wide.s32 	%rd100, %r220, 4;
	add.s64 	%rd101, %rd1, %rd100;
	ld.global.f32 	%f148, [%rd101];
	sub.f32 	%f149, %f148, %f15;
	fma.rn.f32 	%f150, %f149, %f149, %f147;
	add.s32 	%r221, %r219, %r141;
	mad.lo.s32 	%r222, %r221, %r142, %r2;
	mul.wide.s32 	%rd102, %r222, 4;
	add.s64 	%rd103, %rd1, %rd102;
	ld.global.f32 	%f151, [%rd103];
	sub.f32 	%f152, %f151, %f15;
	fma.rn.f32 	%f153, %f152, %f152, %f150;
	add.s32 	%r223, %r221, %r141;
	mad.lo.s32 	%r224, %r223, %r142, %r2;
	mul.wide.s32 	%rd104, %r224, 4;
	add.s64 	%rd105, %rd1, %rd104;
	ld.global.f32 	%f154, [%rd105];
	sub.f32 	%f155, %f154, %f15;
	fma.rn.f32 	%f156, %f155, %f155, %f153;
	add.s32 	%r225, %r223, %r141;
	mad.lo.s32 	%r226, %r225, %r142, %r2;
	mul.wide.s32 	%rd106, %r226, 4;
	add.s64 	%rd107, %rd1, %rd106;
	ld.global.f32 	%f157, [%rd107];
	sub.f32 	%f158, %f157, %f15;
	fma.rn.f32 	%f159, %f158, %f158, %f156;
	add.s32 	%r227, %r225, %r141;
	mad.lo.s32 	%r228, %r227, %r142, %r2;
	mul.wide.s32 	%rd108, %r228, 4;
	add.s64 	%rd109, %rd1, %rd108;
	ld.global.f32 	%f160, [%rd109];
	sub.f32 	%f161, %f160, %f15;
	fma.rn.f32 	%f162, %f161, %f161, %f159;
	add.s32 	%r229, %r227, %r141;
	mad.lo.s32 	%r230, %r229, %r142, %r2;
	mul.wide.s32 	%rd110, %r230, 4;
	add.s64 	%rd111, %rd1, %rd110;
	ld.global.f32 	%f163, [%rd111];
	sub.f32 	%f164, %f163, %f15;
	fma.rn.f32 	%f206, %f164, %f164, %f162;
	add.s32 	%r281, %r281, 8;
$L__BB0_21:
	setp.eq.s32 	%p16, %r127, 0;
	@%p16 bra 	$L__BB0_27;
	and.b32  	%r130, %r140, 3;
	setp.lt.u32 	%p17, %r127, 4;
	@%p17 bra 	$L__BB0_24;
	mad.lo.s32 	%r231, %r281, %r141, %r3;
	mad.lo.s32 	%r232, %r231, %r142, %r2;
	mul.wide.s32 	%rd112, %r232, 4;
	add.s64 	%rd113, %rd1, %rd112;
	ld.global.f32 	%f166, [%rd113];
	sub.f32 	%f167, %f166, %f15;
	fma.rn.f32 	%f168, %f167, %f167, %f206;
	add.s32 	%r233, %r231, %r141;
	mad.lo.s32 	%r234, %r233, %r142, %r2;
	mul.wide.s32 	%rd114, %r234, 4;
	add.s64 	%rd115, %rd1, %rd114;
	ld.global.f32 	%f169, [%rd115];
	sub.f32 	%f170, %f169, %f15;
	fma.rn.f32 	%f171, %f170, %f170, %f168;
	add.s32 	%r235, %r233, %r141;
	mad.lo.s32 	%r236, %r235, %r142, %r2;
	mul.wide.s32 	%rd116, %r236, 4;
	add.s64 	%rd117, %rd1, %rd116;
	ld.global.f32 	%f172, [%rd117];
	sub.f32 	%f173, %f172, %f15;
	fma.rn.f32 	%f174, %f173, %f173, %f171;
	add.s32 	%r237, %r235, %r141;
	mad.lo.s32 	%r238, %r237, %r142, %r2;
	mul.wide.s32 	%rd118, %r238, 4;
	add.s64 	%rd119, %rd1, %rd118;
	ld.global.f32 	%f175, [%rd119];
	sub.f32 	%f176, %f175, %f15;
	fma.rn.f32 	%f206, %f176, %f176, %f174;
	add.s32 	%r281, %r281, 4;
$L__BB0_24:
	setp.eq.s32 	%p18, %r130, 0;
	@%p18 bra 	$L__BB0_27;
	mad.lo.s32 	%r239, %r281, %r141, %r3;
	mad.lo.s32 	%r284, %r142, %r239, %r2;
	mul.lo.s32 	%r134, %r142, %r141;
	neg.s32 	%r283, %r130;
$L__BB0_26:
	.pragma "nounroll";
	mul.wide.s32 	%rd120, %r284, 4;
	add.s64 	%rd121, %rd1, %rd120;
	ld.global.f32 	%f177, [%rd121];
	sub.f32 	%f178, %f177, %f15;
	fma.rn.f32 	%f206, %f178, %f178, %f206;
	add.s32 	%r284, %r284, %r134;
	add.s32 	%r283, %r283, 1;
	setp.ne.s32 	%p19, %r283, 0;
	@%p19 bra 	$L__BB0_26;
$L__BB0_27:
	ld.param.u64 	%rd131, [_Z17batch_norm_kernelPfS_S_S_iiif_param_1];
	div.rn.f32 	%f179, %f206, %f14;
	mul.wide.s32 	%rd122, %r1, 4;
	add.s64 	%rd123, %rd1, %rd122;
	ld.global.f32 	%f180, [%rd123];
	mad.lo.s32 	%r240, %r3, %r142, %r2;
	cvta.to.global.u64 	%rd124, %rd3;
	mul.wide.s32 	%rd125, %r240, 4;
	add.s64 	%rd126, %rd124, %rd125;
	ld.global.f32 	%f181, [%rd126];
	sub.f32 	%f182, %f180, %f15;
	mul.f32 	%f183, %f181, %f182;
	add.f32 	%f184, %f29, %f179;
	sqrt.rn.f32 	%f185, %f184;
	div.rn.f32 	%f186, %f183, %f185;
	cvta.to.global.u64 	%rd127, %rd4;
	add.s64 	%rd128, %rd127, %rd125;
	ld.global.f32 	%f187, [%rd128];
	add.f32 	%f188, %f186, %f187;
	cvta.to.global.u64 	%rd129, %rd131;
	add.s64 	%rd130, %rd129, %rd122;
	st.global.f32 	[%rd130], %f188;
$L__BB0_28:
	ret;

}


// ===== COMPILED SASS (sm_100) =====

	.target	sm_100

	.elftype	@"ET_EXEC"


//--------------------- .note.nv.tkinfo           --------------------------
	.section	.note.nv.tkinfo,"",@"SHT_NOTE"
	.sectionflags	@"SHF_NOTE_NV_TKINFO"
	.tkinfo
        /*0018*/ 	.word	0x00000002
        /*0030*/ 	.string	""
        /*0030*/ 	.string	"ptxas"
        /*0030*/ 	.string	"Cuda compilation tools, release 13.0, V13.0.88"
        /*0030*/ 	.string	"Build cuda_13.0.r13.0/compiler.36424714_0"
        /*0030*/ 	.string	"-arch sm_100 -m 64 "



//--------------------- .note.nv.cuinfo           --------------------------
	.section	.note.nv.cuinfo,"",@"SHT_NOTE"
	.sectionflags	@"SHF_NOTE_NV_CUINFO"
        /*0018*/ 	.short	0x0002
        /*001a*/ 	.short	0x0064
        /*001c*/ 	.short	0x0082
	.zero		2


//--------------------- .nv.info                  --------------------------
	.section	.nv.info,"",@"SHT_CUDA_INFO"
	.align	4


	//----- nvinfo : EIATTR_REGCOUNT
	.align		4
        /*0000*/ 	.byte	0x04, 0x2f
        /*0002*/ 	.short	(.L_1 - .L_0)
	.align		4
.L_0:
        /*0004*/ 	.word	index@(_Z17batch_norm_kernelPfS_S_S_iiif)
        /*0008*/ 	.word	0x00000028


	//----- nvinfo : EIATTR_FRAME_SIZE
	.align		4
.L_1:
        /*000c*/ 	.byte	0x04, 0x11
        /*000e*/ 	.short	(.L_3 - .L_2)
	.align		4
.L_2:
        /*0010*/ 	.word	index@($__internal_1_$__cuda_sm3x_div_rn_noftz_f32_slowpath)
        /*0014*/ 	.word	0x00000000


	//----- nvinfo : EIATTR_FRAME_SIZE
	.align		4
.L_3:
        /*0018*/ 	.byte	0x04, 0x11
        /*001a*/ 	.short	(.L_5 - .L_4)
	.align		4
.L_4:
        /*001c*/ 	.word	index@($__internal_0_$__cuda_sm20_sqrt_rn_f32_slowpath)
        /*0020*/ 	.word	0x00000000


	//----- nvinfo : EIATTR_FRAME_SIZE
	.align		4
.L_5:
        /*0024*/ 	.byte	0x04, 0x11
        /*0026*/ 	.short	(.L_7 - .L_6)
	.align		4
.L_6:
        /*0028*/ 	.word	index@(_Z17batch_norm_kernelPfS_S_S_iiif)
        /*002c*/ 	.word	0x00000000


	//----- nvinfo : EIATTR_MIN_STACK_SIZE
	.align		4
.L_7:
        /*0030*/ 	.byte	0x04, 0x12
        /*0032*/ 	.short	(.L_9 - .L_8)
	.align		4
.L_8:
        /*0034*/ 	.word	index@(_Z17batch_norm_kernelPfS_S_S_iiif)
        /*0038*/ 	.word	0x00000000
.L_9:


//--------------------- .nv.compat                --------------------------
	.section	.nv.compat,"",@"SHT_CUDA_COMPAT_INFO"
	.align	4
        /*0000*/ 	.byte	0x02, 0x09, 0x00, 0x00, 0x02, 0x02, 0x01, 0x00, 0x02, 0x05, 0x05, 0x00, 0x03, 0x07, 0x01, 0x01
        /*0010*/ 	.byte	0x02, 0x03, 0x00, 0x00, 0x02, 0x06, 0x01, 0x00, 0x04, 0x0b, 0x08, 0x00, 0x01, 0x00, 0x00, 0x00
        /*0020*/ 	.byte	0x00, 0x00, 0x00, 0x00


//--------------------- .nv.info._Z17batch_norm_kernelPfS_S_S_iiif --------------------------
	.section	.nv.info._Z17batch_norm_kernelPfS_S_S_iiif,"",@"SHT_CUDA_INFO"
	.sectionflags	@""
	.align	4


	//----- nvinfo : EIATTR_CUDA_API_VERSION
	.align		4
        /*0000*/ 	.byte	0x04, 0x37
        /*0002*/ 	.short	(.L_11 - .L_10)
.L_10:
        /*0004*/ 	.word	0x00000082


	//----- nvinfo : EIATTR_KPARAM_INFO
	.align		4
.L_11:
        /*0008*/ 	.byte	0x04, 0x17
        /*000a*/ 	.short	(.L_13 - .L_12)
.L_12:
        /*000c*/ 	.word	0x00000000
        /*0010*/ 	.short	0x0007
        /*0012*/ 	.short	0x002c
        /*0014*/ 	.byte	0x00, 0xf0, 0x11, 0x00


	//----- nvinfo : EIATTR_KPARAM_INFO
	.align		4
.L_13:
        /*0018*/ 	.byte	0x04, 0x17
        /*001a*/ 	.short	(.L_15 - .L_14)
.L_14:
        /*001c*/ 	.word	0x00000000
        /*0020*/ 	.short	0x0006
        /*0022*/ 	.short	0x0028
        /*0024*/ 	.byte	0x00, 0xf0, 0x11, 0x00


	//----- nvinfo : EIATTR_KPARAM_INFO
	.align		4
.L_15:
        /*0028*/ 	.byte	0x04, 0x17
        /*002a*/ 	.short	(.L_17 - .L_16)
.L_16:
        /*002c*/ 	.word	0x00000000
        /*0030*/ 	.short	0x0005
        /*0032*/ 	.short	0x0024
        /*0034*/ 	.byte	0x00, 0xf0, 0x11, 0x00


	//----- nvinfo : EIATTR_KPARAM_INFO
	.align		4
.L_17:
        /*0038*/ 	.byte	0x04, 0x17
        /*003a*/ 	.short	(.L_19 - .L_18)
.L_18:
        /*003c*/ 	.word	0x00000000
        /*0040*/ 	.short	0x0004
        /*0042*/ 	.short	0x0020
        /*0044*/ 	.byte	0x00, 0xf0, 0x11, 0x00


	//----- nvinfo : EIATTR_KPARAM_INFO
	.align		4
.L_19:
        /*0048*/ 	.byte	0x04, 0x17
        /*004a*/ 	.short	(.L_21 - .L_20)
.L_20:
        /*004c*/ 	.word	0x00000000
        /*0050*/ 	.short	0x0003
        /*0052*/ 	.short	0x0018
        /*0054*/ 	.byte	0x00, 0xf5, 0x21, 0x00


	//----- nvinfo : EIATTR_KPARAM_INFO
	.align		4
.L_21:
        /*0058*/ 	.byte	0x04, 0x17
        /*005a*/ 	.short	(.L_23 - .L_22)
.L_22:
        /*005c*/ 	.word	0x00000000
        /*0060*/ 	.short	0x0002
        /*0062*/ 	.short	0x0010
        /*0064*/ 	.byte	0x00, 0xf5, 0x21, 0x00


	//----- nvinfo : EIATTR_KPARAM_INFO
	.align		4
.L_23:
        /*0068*/ 	.byte	0x04, 0x17
        /*006a*/ 	.short	(.L_25 - .L_24)
.L_24:
        /*006c*/ 	.word	0x00000000
        /*0070*/ 	.short	0x0001
        /*0072*/ 	.short	0x0008
        /*0074*/ 	.byte	0x00, 0xf5, 0x21, 0x00


	//----- nvinfo : EIATTR_KPARAM_INFO
	.align		4
.L_25:
        /*0078*/ 	.byte	0x04, 0x17
        /*007a*/ 	.short	(.L_27 - .L_26)
.L_26:
        /*007c*/ 	.word	0x00000000
        /*0080*/ 	.short	0x0000
        /*0082*/ 	.short	0x0000
        /*0084*/ 	.byte	0x00, 0xf5, 0x21, 0x00


	//----- nvinfo : EIATTR_SPARSE_MMA_MASK
	.align		4
.L_27:
        /*0088*/ 	.byte	0x03, 0x50
        /*008a*/ 	.short	0x0000


	//----- nvinfo : EIATTR_MAXREG_COUNT
	.align		4
        /*008c*/ 	.byte	0x03, 0x1b
        /*008e*/ 	.short	0x00ff


	//----- nvinfo : EIATTR_MERCURY_ISA_VERSION
	.align		4
        /*0090*/ 	.byte	0x03, 0x5f
        /*0092*/ 	.short	0x0101


	//----- nvinfo : EIATTR_VRC_CTA_INIT_COUNT
	.align		4
        /*0094*/ 	.byte	0x02, 0x4a
	.zero		1
	.zero		1


	//----- nvinfo : EIATTR_EXIT_INSTR_OFFSETS
	.align		4
        /*0098*/ 	.byte	0x04, 0x1c
        /*009a*/ 	.short	(.L_29 - .L_28)


	//   ....[0]....
.L_28:
        /*009c*/ 	.word	0x000000a0


	//   ....[1]....
        /*00a0*/ 	.word	0x00002360


	//----- nvinfo : EIATTR_CRS_STACK_SIZE
	.align		4
.L_29:
        /*00a4*/ 	.byte	0x04, 0x1e
        /*00a6*/ 	.short	(.L_31 - .L_30)
.L_30:
        /*00a8*/ 	.word	0x00000000


	//----- nvinfo : EIATTR_CBANK_PARAM_SIZE
	.align		4
.L_31:
        /*00ac*/ 	.byte	0x03, 0x19
        /*00ae*/ 	.short	0x0030


	//----- nvinfo : EIATTR_PARAM_CBANK
	.align		4
        /*00b0*/ 	.byte	0x04, 0x0a
        /*00b2*/ 	.short	(.L_33 - .L_32)
	.align		4
.L_32:
        /*00b4*/ 	.word	index@(.nv.constant0._Z17batch_norm_kernelPfS_S_S_iiif)
        /*00b8*/ 	.short	0x0380
        /*00ba*/ 	.short	0x0030


	//----- nvinfo : EIATTR_SW_WAR
	.align		4
.L_33:
        /*00bc*/ 	.byte	0x04, 0x36
        /*00be*/ 	.short	(.L_35 - .L_34)
.L_34:
        /*00c0*/ 	.word	0x00000008
.L_35:


//--------------------- .nv.callgraph             --------------------------
	.section	.nv.callgraph,"",@"SHT_CUDA_CALLGRAPH"
	.align	4
	.sectionentsize	8
	.align		4
        /*0000*/ 	.word	0x00000000
	.align		4
        /*0004*/ 	.word	0xffffffff
	.align		4
        /*0008*/ 	.word	0x00000000
	.align		4
        /*000c*/ 	.word	0xfffffffe
	.align		4
        /*0010*/ 	.word	0x00000000
	.align		4
        /*0014*/ 	.word	0xfffffffd
	.align		4
        /*0018*/ 	.word	0x00000000
	.align		4
        /*001c*/ 	.word	0xfffffffc


//--------------------- .text._Z17batch_norm_kernelPfS_S_S_iiif --------------------------
	.section	.text._Z17batch_norm_kernelPfS_S_S_iiif,"ax",@progbits
	.align	128
        .global         _Z17batch_norm_kernelPfS_S_S_iiif
        .type           _Z17batch_norm_kernelPfS_S_S_iiif,@function
        .size           _Z17batch_norm_kernelPfS_S_S_iiif,(.L_x_35 - _Z17batch_norm_kernelPfS_S_S_iiif)
        .other          _Z17batch_norm_kernelPfS_S_S_iiif,@"STO_CUDA_ENTRY STV_DEFAULT"
_Z17batch_norm_kernelPfS_S_S_iiif:
.text._Z17batch_norm_kernelPfS_S_S_iiif:
[----:B------:R-:W-:Y:S01]  /*0000*/  LDC R1, c[0x0][0x37c] ;  /* 0x0000df00ff017b82 */ /* 0x000fe20000000800 */
[----:B------:R-:W0:Y:S07]  /*0010*/  S2R R5, SR_TID.X ;  /* 0x0000000000057919 */ /* 0x000e2e0000002100 */
[----:B------:R-:W1:Y:S08]  /*0020*/  LDC.64 R16, c[0x0][0x3a0] ;  /* 0x0000e800ff107b82 */ /* 0x000e700000000a00 */
[----:B------:R-:W0:Y:S08]  /*0030*/  S2UR UR4, SR_CTAID.X ;  /* 0x00000000000479c3 */ /* 0x000e300000002500 */
[----:B------:R-:W0:Y:S08]  /*0040*/  LDC R0, c[0x0][0x360] ;  /* 0x0000d800ff007b82 */ /* 0x000e300000000800 */
[----:B------:R-:W2:Y:S01]  /*0050*/  LDC R4, c[0x0][0x3a8] ;  /* 0x0000ea00ff047b82 */ /* 0x000ea20000000800 */
[----:B-1----:R-:W-:-:S02]  /*0060*/  IMAD R3, R17, R16, RZ ;  /* 0x0000001011037224 */ /* 0x002fc400078e02ff */
[----:B0-----:R-:W-:Y:S02]  /*0070*/  IMAD R0, R0, UR4, R5 ;  /* 0x0000000400007c24 */ /* 0x001fe4000f8e0205 */
[----:B--2---:R-:W-:-:S05]  /*0080*/  IMAD R3, R3, R4, RZ ;  /* 0x0000000403037224 */ /* 0x004fca00078e02ff */
[----:B------:R-:W-:-:S13]  /*0090*/  ISETP.GE.AND P0, PT, R0, R3, PT ;  /* 0x000000030000720c */ /* 0x000fda0003f06270 */
[----:B------:R-:W-:Y:S05]  /*00a0*/  @P0 EXIT ;  /* 0x000000000000094d */ /* 0x000fea0003800000 */
[----:B------:R-:W-:Y:S01]  /*00b0*/  IABS R8, R4 ;  /* 0x0000000400087213 */ /* 0x000fe20000000000 */
[----:B------:R-:W0:Y:S01]  /*00c0*/  LDCU.64 UR8, c[0x0][0x358] ;  /* 0x00006b00ff0877ac */ /* 0x000e220008000a00 */
[----:B------:R-:W-:Y:S01]  /*00d0*/  IABS R9, R0 ;  /* 0x0000000000097213 */ /* 0x000fe20000000000 */
[----:B------:R-:W-:Y:S01]  /*00e0*/  HFMA2 R23, -RZ, RZ, 0, 0 ;  /* 0x00000000ff177431 */ /* 0x000fe200000001ff */
[----:B------:R-:W1:Y:S01]  /*00f0*/  I2F.RP R5, R8 ;  /* 0x0000000800057306 */ /* 0x000e620000209400 */
[----:B------:R-:W-:-:S07]  /*0100*/  IABS R11, R17 ;  /* 0x00000011000b7213 */ /* 0x000fce0000000000 */
[----:B------:R-:W2:Y:S08]  /*0110*/  I2F.RP R6, R11 ;  /* 0x0000000b00067306 */ /* 0x000eb00000209400 */
[----:B-1----:R-:W1:Y:S08]  /*0120*/  MUFU.RCP R5, R5 ;  /* 0x0000000500057308 */ /* 0x002e700000001000 */
[----:B--2---:R-:W-:Y:S01]  /*0130*/  MUFU.RCP R6, R6 ;  /* 0x0000000600067308 */ /* 0x004fe20000001000 */
[----:B-1----:R-:W-:-:S02]  /*0140*/  IADD3 R2, PT, PT, R5, 0xffffffe, RZ ;  /* 0x0ffffffe05027810 */ /* 0x002fc40007ffe0ff */
[----:B------:R-:W-:-:S05]  /*0150*/  LOP3.LUT R5, R0, R4, RZ, 0x3c, !PT ;  /* 0x0000000400057212 */ /* 0x000fca00078e3cff */
[----:B------:R1:W2:Y:S01]  /*0160*/  F2I.FTZ.U32.TRUNC.NTZ R3, R2 ;  /* 0x0000000200037305 */ /* 0x0002a2000021f000 */
[----:B------:R-:W-:Y:S01]  /*0170*/  ISETP.GE.AND P2, PT, R5, RZ, PT ;  /* 0x000000ff0500720c */ /* 0x000fe20003f46270 */
[----:B-1----:R-:W-:Y:S01]  /*0180*/  HFMA2 R2, -RZ, RZ, 0, 0 ;  /* 0x00000000ff027431 */ /* 0x002fe200000001ff */
[----:B--2---:R-:W-:-:S05]  /*0190*/  IADD3 R7, PT, PT, RZ, -R3, RZ ;  /* 0x80000003ff077210 */ /* 0x004fca0007ffe0ff */
[----:B------:R-:W-:-:S04]  /*01a0*/  IMAD R7, R7, R8, RZ ;  /* 0x0000000807077224 */ /* 0x000fc800078e02ff */
[----:B------:R-:W-:Y:S01]  /*01b0*/  IMAD.HI.U32 R3, R3, R7, R2 ;  /* 0x0000000703037227 */ /* 0x000fe200078e0002 */
[----:B------:R-:W-:-:S05]  /*01c0*/  IADD3 R7, PT, PT, R6, 0xffffffe, RZ ;  /* 0x0ffffffe06077810 */ /* 0x000fca0007ffe0ff */
[----:B------:R-:W-:-:S05]  /*01d0*/  IMAD.HI.U32 R2, R3, R9, RZ ;  /* 0x0000000903027227 */ /* 0x000fca00078e00ff */
[----:B------:R-:W-:-:S05]  /*01e0*/  IADD3 R3, PT, PT, -R2, RZ, RZ ;  /* 0x000000ff02037210 */ /* 0x000fca0007ffe1ff */
[----:B------:R-:W-:-:S05]  /*01f0*/  IMAD R3, R8, R3, R9 ;  /* 0x0000000308037224 */ /* 0x000fca00078e0209 */
[----:B------:R-:W-:-:S13]  /*0200*/  ISETP.GT.U32.AND P1, PT, R8, R3, PT ;  /* 0x000000030800720c */ /* 0x000fda0003f24070 */
[-C--:B------:R-:W-:Y:S02]  /*0210*/  @!P1 IADD3 R3, PT, PT, R3, -R8.reuse, RZ ;  /* 0x8000000803039210 */ /* 0x080fe40007ffe0ff */
[----:B------:R-:W-:Y:S02]  /*0220*/  @!P1 IADD3 R2, PT, PT, R2, 0x1, RZ ;  /* 0x0000000102029810 */ /* 0x000fe40007ffe0ff */
[----:B------:R-:W-:Y:S02]  /*0230*/  ISETP.GE.U32.AND P0, PT, R3, R8, PT ;  /* 0x000000080300720c */ /* 0x000fe40003f06070 */
[----:B------:R-:W1:Y:S01]  /*0240*/  F2I.FTZ.U32.TRUNC.NTZ R3, R7 ;  /* 0x0000000700037305 */ /* 0x000e62000021f000 */
[----:B------:R-:W-:-:S10]  /*0250*/  ISETP.NE.AND P1, PT, R4, RZ, PT ;  /* 0x000000ff0400720c */ /* 0x000fd40003f25270 */
[----:B------:R-:W-:-:S04]  /*0260*/  @P0 IADD3 R2, PT, PT, R2, 0x1, RZ ;  /* 0x0000000102020810 */ /* 0x000fc80007ffe0ff */
[----:B------:R-:W-:Y:S02]  /*0270*/  MOV R5, R2 ;  /* 0x0000000200057202 */ /* 0x000fe40000000f00 */
[----:B-1----:R-:W-:Y:S02]  /*0280*/  IADD3 R2, PT, PT, RZ, -R3, RZ ;  /* 0x80000003ff027210 */ /* 0x002fe40007ffe0ff */
[----:B------:R-:W-:Y:S02]  /*0290*/  @!P2 IADD3 R5, PT, PT, -R5, RZ, RZ ;  /* 0x000000ff0505a210 */ /* 0x000fe40007ffe1ff */
[----:B------:R-:W-:Y:S01]  /*02a0*/  @!P1 LOP3.LUT R5, RZ, R4, RZ, 0x33, !PT ;  /* 0x00000004ff059212 */ /* 0x000fe200078e33ff */
[----:B------:R-:W-:Y:S02]  /*02b0*/  IMAD R9, R2, R11, RZ ;  /* 0x0000000b02097224 */ /* 0x000fe400078e02ff */
[----:B------:R-:W-:Y:S01]  /*02c0*/  HFMA2 R2, -RZ, RZ, 0, 0 ;  /* 0x00000000ff027431 */ /* 0x000fe200000001ff */
[----:B------:R-:W-:-:S02]  /*02d0*/  ISETP.GE.AND P2, PT, R16, 0x1, PT ;  /* 0x000000011000780c */ /* 0x000fc40003f46270 */
[----:B------:R-:W-:Y:S02]  /*02e0*/  IABS R6, R5 ;  /* 0x0000000500067213 */ /* 0x000fe40000000000 */
[----:B------:R-:W-:Y:S01]  /*02f0*/  ISETP.GE.AND P3, PT, R5, RZ, PT ;  /* 0x000000ff0500720c */ /* 0x000fe20003f66270 */
[----:B------:R-:W-:Y:S01]  /*0300*/  IMAD.HI.U32 R2, R3, R9, R2 ;  /* 0x0000000903027227 */ /* 0x000fe200078e0002 */
[----:B------:R-:W-:-:S05]  /*0310*/  MOV R3, R6 ;  /* 0x0000000600037202 */ /* 0x000fca0000000f00 */
[----:B------:R-:W-:-:S05]  /*0320*/  IMAD.HI.U32 R2, R2, R3, RZ ;  /* 0x0000000302027227 */ /* 0x000fca00078e00ff */
[----:B------:R-:W-:-:S05]  /*0330*/  IADD3 R2, PT, PT, -R2, RZ, RZ ;  /* 0x000000ff02027210 */ /* 0x000fca0007ffe1ff */
[----:B------:R-:W-:Y:S01]  /*0340*/  IMAD R2, R11, R2, R3 ;  /* 0x000000020b027224 */ /* 0x000fe200078e0203 */
[----:B------:R-:W-:-:S04]  /*0350*/  IADD3 R3, PT, PT, -R5, RZ, RZ ;  /* 0x000000ff05037210 */ /* 0x000fc80007ffe1ff */
[----:B------:R-:W-:Y:S01]  /*0360*/  ISETP.GT.U32.AND P0, PT, R11, R2, PT ;  /* 0x000000020b00720c */ /* 0x000fe20003f04070 */
[----:B------:R-:W-:-:S12]  /*0370*/  IMAD R3, R4, R3, R0 ;  /* 0x0000000304037224 */ /* 0x000fd800078e0200 */
[----:B------:R-:W-:Y:S02]  /*0380*/  @!P0 IADD3 R2, PT, PT, R2, -R11, RZ ;  /* 0x8000000b02028210 */ /* 0x000fe40007ffe0ff */
[----:B------:R-:W-:Y:S02]  /*0390*/  ISETP.NE.AND P0, PT, R17, RZ, PT ;  /* 0x000000ff1100720c */ /* 0x000fe40003f05270 */
[----:B------:R-:W-:-:S13]  /*03a0*/  ISETP.GT.U32.AND P1, PT, R11, R2, PT ;  /* 0x000000020b00720c */ /* 0x000fda0003f24070 */
[----:B------:R-:W-:-:S04]  /*03b0*/  @!P1 IADD3 R2, PT, PT, R2, -R11, RZ ;  /* 0x8000000b02029210 */ /* 0x000fc80007ffe0ff */
[----:B------:R-:W-:Y:S02]  /*03c0*/  @!P3 IADD3 R2, PT, PT, -R2, RZ, RZ ;  /* 0x000000ff0202b210 */ /* 0x000fe40007ffe1ff */
[----:B------:R-:W-:Y:S01]  /*03d0*/  @!P0 LOP3.LUT R2, RZ, R17, RZ, 0x33, !PT ;  /* 0x00000011ff028212 */ /* 0x000fe200078e33ff */
[----:B0-----:R-:W-:Y:S06]  /*03e0*/  @!P2 BRA `(.L_x_0) ;  /* 0x0000000c000ca947 */ /* 0x001fec0003800000 */
[----:B------:R-:W-:Y:S02]  /*03f0*/  ISETP.GE.U32.AND P0, PT, R16, 0x10, PT ;  /* 0x000000101000780c */ /* 0x000fe40003f06070 */
[----:B------:R-:W-:Y:S02]  /*0400*/  MOV R23, RZ ;  /* 0x000000ff00177202 */ /* 0x000fe40000000f00 */
[----:B------:R-:W-:-:S09]  /*0410*/  MOV R6, RZ ;  /* 0x000000ff00067202 */ /* 0x000fd20000000f00 */
[----:B------:R-:W-:Y:S05]  /*0420*/  @!P0 BRA `(.L_x_1) ;  /* 0x00000004009c8947 */ /* 0x000fea0003800000 */
[----:B------:R-:W-:Y:S01]  /*0430*/  IADD3 R32, PT, PT, R2, R17, RZ ;  /* 0x0000001102207210 */ /* 0x000fe20007ffe0ff */
[C-C-:B------:R-:W-:Y:S01]  /*0440*/  IMAD R9, R17.reuse, 0x3, R2.reuse ;  /* 0x0000000311097824 */ /* 0x140fe200078e0202 */
[CC--:B------:R-:W-:Y:S01]  /*0450*/  LEA R8, R17.reuse, R2.reuse, 0x1 ;  /* 0x0000000211087211 */ /* 0x0c0fe200078e08ff */
[C-C-:B------:R-:W-:Y:S01]  /*0460*/  IMAD R11, R17.reuse, 0x5, R2.reuse ;  /* 0x00000005110b7824 */ /* 0x140fe200078e0202 */
[CC--:B------:R-:W-:Y:S01]  /*0470*/  LEA R10, R17.reuse, R2.reuse, 0x2 ;  /* 0x00000002110a7211 */ /* 0x0c0fe200078e10ff */
[C-C-:B------:R-:W-:Y:S01]  /*0480*/  IMAD R12, R17.reuse, 0x6, R2.reuse ;  /* 0x00000006110c7824 */ /* 0x140fe200078e0202 */
[C---:B------:R-:W-:Y:S01]  /*0490*/  LEA R14, R17.reuse, R2, 0x3 ;  /* 0x00000002110e7211 */ /* 0x040fe200078e18ff */
[C-C-:B------:R-:W-:Y:S01]  /*04a0*/  IMAD R13, R17.reuse, 0x7, R2.reuse ;  /* 0x00000007110d7824 */ /* 0x140fe200078e0202 */
[----:B------:R-:W-:Y:S01]  /*04b0*/  LOP3.LUT R6, R16, 0x7ffffff0, RZ, 0xc0, !PT ;  /* 0x7ffffff010067812 */ /* 0x000fe200078ec0ff */
[C-C-:B------:R-:W-:Y:S01]  /*04c0*/  IMAD R15, R17.reuse, 0x9, R2.reuse ;  /* 0x00000009110f7824 */ /* 0x140fe200078e0202 */
[----:B------:R-:W-:Y:S01]  /*04d0*/  MOV R23, RZ ;  /* 0x000000ff00177202 */ /* 0x000fe20000000f00 */
[C-C-:B------:R-:W-:Y:S01]  /*04e0*/  IMAD R29, R17.reuse, 0xa, R2.reuse ;  /* 0x0000000a111d7824 */ /* 0x140fe200078e0202 */
[----:B------:R-:W-:Y:S01]  /*04f0*/  IADD3 R5, PT, PT, -R6, RZ, RZ ;  /* 0x000000ff06057210 */ /* 0x000fe20007ffe1ff */
[----:B------:R-:W-:-:S02]  /*0500*/  IMAD R31, R17, 0xb, R2 ;  /* 0x0000000b111f7824 */ /* 0x000fc400078e0202 */
[C-C-:B------:R-:W-:Y:S02]  /*0510*/  IMAD R33, R17.reuse, 0xc, R2.reuse ;  /* 0x0000000c11217824 */ /* 0x140fe400078e0202 */
[C-C-:B------:R-:W-:Y:S02]  /*0520*/  IMAD R35, R17.reuse, 0xd, R2.reuse ;  /* 0x0000000d11237824 */ /* 0x140fe400078e0202 */
[C-C-:B------:R-:W-:Y:S02]  /*0530*/  IMAD R37, R17.reuse, 0xe, R2.reuse ;  /* 0x0000000e11257824 */ /* 0x140fe400078e0202 */
[----:B------:R-:W-:Y:S02]  /*0540*/  IMAD R28, R17, 0xf, R2 ;  /* 0x0000000f111c7824 */ /* 0x000fe400078e0202 */
[-CC-:B------:R-:W-:Y:S02]  /*0550*/  IMAD R30, R2, R4.reuse, R3.reuse ;  /* 0x00000004021e7224 */ /* 0x180fe400078e0203 */
[----:B------:R-:W-:-:S02]  /*0560*/  IMAD R32, R32, R4, R3 ;  /* 0x0000000420207224 */ /* 0x000fc400078e0203 */
[-CC-:B------:R-:W-:Y:S02]  /*0570*/  IMAD R8, R8, R4.reuse, R3.reuse ;  /* 0x0000000408087224 */ /* 0x180fe400078e0203 */
[-CC-:B------:R-:W-:Y:S02]  /*0580*/  IMAD R9, R9, R4.reuse, R3.reuse ;  /* 0x0000000409097224 */ /* 0x180fe400078e0203 */
[-CC-:B------:R-:W-:Y:S02]  /*0590*/  IMAD R10, R10, R4.reuse, R3.reuse ;  /* 0x000000040a0a7224 */ /* 0x180fe400078e0203 */
[-CC-:B------:R-:W-:Y:S02]  /*05a0*/  IMAD R11, R11, R4.reuse, R3.reuse ;  /* 0x000000040b0b7224 */ /* 0x180fe400078e0203 */
        /* <DEDUP_REMOVED lines=9> */
[----:B------:R-:W-:-:S07]  /*0640*/  IMAD R28, R28, R4, R3 ;  /* 0x000000041c1c7224 */ /* 0x000fce00078e0203 */
.L_x_2:
[----:B------:R-:W0:Y:S02]  /*0650*/  LDC.64 R18, c[0x0][0x380] ;  /* 0x0000e000ff127b82 */ /* 0x000e240000000a00 */
[----:B0-----:R-:W-:-:S04]  /*0660*/  IMAD.WIDE R26, R30, 0x4, R18 ;  /* 0x000000041e1a7825 */ /* 0x001fc800078e0212 */
[--C-:B------:R-:W-:Y:S02]  /*0670*/  IMAD.WIDE R24, R32, 0x4, R18.reuse ;  /* 0x0000000420187825 */ /* 0x100fe400078e0212 */
[----:B------:R-:W2:Y:S04]  /*0680*/  LDG.E R26, desc[UR8][R26.64] ;  /* 0x000000081a1a7981 */ /* 0x000ea8000c1e1900 */
[----:B------:R0:W3:Y:S01]  /*0690*/  LDG.E R22, desc[UR8][R24.64] ;  /* 0x0000000818167981 */ /* 0x0000e2000c1e1900 */
[----:B------:R-:W-:-:S05]  /*06a0*/  IMAD.WIDE R20, R9, 0x4, R18 ;  /* 0x0000000409147825 */ /* 0x000fca00078e0212 */
[----:B------:R1:W4:Y:S01]  /*06b0*/  LDG.E R34, desc[UR8][R20.64] ;  /* 0x0000000814227981 */ /* 0x000322000c1e1900 */
[----:B0-----:R-:W-:-:S05]  /*06c0*/  IMAD.WIDE R24, R8, 0x4, R18 ;  /* 0x0000000408187825 */ /* 0x001fca00078e0212 */
[----:B------:R0:W5:Y:S01]  /*06d0*/  LDG.E R7, desc[UR8][R24.64] ;  /* 0x0000000818077981 */ /* 0x000162000c1e1900 */
[----:B-1----:R-:W-:-:S04]  /*06e0*/  IMAD.WIDE R20, R11, 0x4, R18 ;  /* 0x000000040b147825 */ /* 0x002fc800078e0212 */
[----:B0-----:R-:W-:-:S06]  /*06f0*/  IMAD.WIDE R24, R13, 0x4, R18 ;  /* 0x000000040d187825 */ /* 0x001fcc00078e0212 */
[----:B------:R-:W4:Y:S01]  /*0700*/  LDG.E R24, desc[UR8][R24.64] ;  /* 0x0000000818187981 */ /* 0x000f22000c1e1900 */
[----:B--2---:R-:W-:-:S04]  /*0710*/  FADD R36, R26, R23 ;  /* 0x000000171a247221 */ /* 0x004fc80000000000 */
[----:B---3--:R-:W-:Y:S01]  /*0720*/  FADD R36, R36, R22 ;  /* 0x0000001624247221 */ /* 0x008fe20000000000 */
[----:B------:R-:W-:-:S04]  /*0730*/  IMAD.WIDE R22, R10, 0x4, R18 ;  /* 0x000000040a167825 */ /* 0x000fc800078e0212 */
[--C-:B------:R-:W-:Y:S02]  /*0740*/  IMAD.WIDE R26, R12, 0x4, R18.reuse ;  /* 0x000000040c1a7825 */ /* 0x100fe400078e0212 */
[----:B------:R-:W2:Y:S04]  /*0750*/  LDG.E R22, desc[UR8][R22.64] ;  /* 0x0000000816167981 */ /* 0x000ea8000c1e1900 */
[----:B------:R-:W3:Y:S04]  /*0760*/  LDG.E R26, desc[UR8][R26.64] ;  /* 0x000000081a1a7981 */ /* 0x000ee8000c1e1900 */
[----:B------:R0:W3:Y:S02]  /*0770*/  LDG.E R23, desc[UR8][R20.64] ;  /* 0x0000000814177981 */ /* 0x0000e4000c1e1900 */
[----:B0-----:R-:W-:-:S06]  /*0780*/  IMAD.WIDE R20, R14, 0x4, R18 ;  /* 0x000000040e147825 */ /* 0x001fcc00078e0212 */
[----:B------:R-:W3:Y:S01]  /*0790*/  LDG.E R20, desc[UR8][R20.64] ;  /* 0x0000000814147981 */ /* 0x000ee2000c1e1900 */
[----:B-----5:R-:W-:-:S04]  /*07a0*/  FADD R7, R36, R7 ;  /* 0x0000000724077221 */ /* 0x020fc80000000000 */
[----:B----4-:R-:W-:-:S04]  /*07b0*/  FADD R7, R7, R34 ;  /* 0x0000002207077221 */ /* 0x010fc80000000000 */
[----:B--2---:R-:W-:-:S04]  /*07c0*/  FADD R34, R7, R22 ;  /* 0x0000001607227221 */ /* 0x004fc80000000000 */
[----:B---3--:R-:W-:-:S04]  /*07d0*/  FADD R23, R34, R23 ;  /* 0x0000001722177221 */ /* 0x008fc80000000000 */
[----:B------:R-:W-:Y:S01]  /*07e0*/  FADD R23, R23, R26 ;  /* 0x0000001a17177221 */ /* 0x000fe20000000000 */
[----:B------:R-:W-:-:S04]  /*07f0*/  IMAD.WIDE R26, R15, 0x4, R18 ;  /* 0x000000040f1a7825 */ /* 0x000fc800078e0212 */
[----:B------:R-:W-:Y:S01]  /*0800*/  FADD R34, R23, R24 ;  /* 0x0000001817227221 */ /* 0x000fe20000000000 */
[----:B------:R-:W-:Y:S01]  /*0810*/  IMAD.WIDE R22, R29, 0x4, R18 ;  /* 0x000000041d167825 */ /* 0x000fe200078e0212 */
[----:B------:R-:W2:Y:S04]  /*0820*/  LDG.E R7, desc[UR8][R26.64] ;  /* 0x000000081a077981 */ /* 0x000ea8000c1e1900 */
[----:B------:R0:W3:Y:S01]  /*0830*/  LDG.E R36, desc[UR8][R22.64] ;  /* 0x0000000816247981 */ /* 0x0000e2000c1e1900 */
[----:B------:R-:W-:Y:S01]  /*0840*/  FADD R34, R34, R20 ;  /* 0x0000001422227221 */ /* 0x000fe20000000000 */
[----:B------:R-:W-:-:S04]  /*0850*/  IMAD.WIDE R20, R31, 0x4, R18 ;  /* 0x000000041f147825 */ /* 0x000fc800078e0212 */
[--C-:B------:R-:W-:Y:S02]  /*0860*/  IMAD.WIDE R24, R35, 0x4, R18.reuse ;  /* 0x0000000423187825 */ /* 0x100fe400078e0212 */
[----:B------:R-:W4:Y:S02]  /*0870*/  LDG.E R20, desc[UR8][R20.64] ;  /* 0x0000000814147981 */ /* 0x000f24000c1e1900 */
[--C-:B0-----:R-:W-:Y:S02]  /*0880*/  IMAD.WIDE R22, R33, 0x4, R18.reuse ;  /* 0x0000000421167825 */ /* 0x101fe400078e0212 */
[----:B------:R-:W5:Y:S02]  /*0890*/  LDG.E R24, desc[UR8][R24.64] ;  /* 0x0000000818187981 */ /* 0x000f64000c1e1900 */
[--C-:B------:R-:W-:Y:S02]  /*08a0*/  IMAD.WIDE R26, R37, 0x4, R18.reuse ;  /* 0x00000004251a7825 */ /* 0x100fe400078e0212 */
[----:B------:R-:W5:Y:S02]  /*08b0*/  LDG.E R22, desc[UR8][R22.64] ;  /* 0x0000000816167981 */ /* 0x000f64000c1e1900 */
[----:B------:R-:W-:-:S02]  /*08c0*/  IMAD.WIDE R18, R28, 0x4, R18 ;  /* 0x000000041c127825 */ /* 0x000fc400078e0212 */
[----:B------:R-:W5:Y:S04]  /*08d0*/  LDG.E R26, desc[UR8][R26.64] ;  /* 0x000000081a1a7981 */ /* 0x000f68000c1e1900 */
[----:B------:R-:W5:Y:S01]  /*08e0*/  LDG.E R18, desc[UR8][R18.64] ;  /* 0x0000000812127981 */ /* 0x000f62000c1e1900 */
[----:B------:R-:W-:-:S04]  /*08f0*/  IADD3 R5, PT, PT, R5, 0x10, RZ ;  /* 0x0000001005057810 */ /* 0x000fc80007ffe0ff */
[----:B------:R-:W-:Y:S01]  /*0900*/  ISETP.NE.AND P0, PT, R5, RZ, PT ;  /* 0x000000ff0500720c */ /* 0x000fe20003f05270 */
[----:B--2---:R-:W-:-:S04]  /*0910*/  FADD R7, R34, R7 ;  /* 0x0000000722077221 */ /* 0x004fc80000000000 */
[----:B---3--:R-:W-:-:S04]  /*0920*/  FADD R7, R7, R36 ;  /* 0x0000002407077221 */ /* 0x008fc80000000000 */
[----:B----4-:R-:W-:Y:S01]  /*0930*/  FADD R7, R7, R20 ;  /* 0x0000001407077221 */ /* 0x010fe20000000000 */
[----:B------:R-:W-:-:S03]  /*0940*/  IMAD R20, R17, R4, RZ ;  /* 0x0000000411147224 */ /* 0x000fc600078e02ff */
[----:B-----5:R-:W-:-:S04]  /*0950*/  FADD R7, R7, R22 ;  /* 0x0000001607077221 */ /* 0x020fc80000000000 */
[----:B------:R-:W-:-:S04]  /*0960*/  FADD R7, R7, R24 ;  /* 0x0000001807077221 */ /* 0x000fc80000000000 */
[----:B------:R-:W-:Y:S01]  /*0970*/  FADD R7, R7, R26 ;  /* 0x0000001a07077221 */ /* 0x000fe20000000000 */
[C---:B------:R-:W-:Y:S02]  /*0980*/  LEA R32, R20.reuse, R32, 0x4 ;  /* 0x0000002014207211 */ /* 0x040fe400078e20ff */
[C---:B------:R-:W-:Y:S01]  /*0990*/  LEA R8, R20.reuse, R8, 0x4 ;  /* 0x0000000814087211 */ /* 0x040fe200078e20ff */
[----:B------:R-:W-:Y:S01]  /*09a0*/  FADD R23, R7, R18 ;  /* 0x0000001207177221 */ /* 0x000fe20000000000 */
[C---:B------:R-:W-:Y:S02]  /*09b0*/  LEA R9, R20.reuse, R9, 0x4 ;  /* 0x0000000914097211 */ /* 0x040fe400078e20ff */
[C---:B------:R-:W-:Y:S02]  /*09c0*/  LEA R10, R20.reuse, R10, 0x4 ;  /* 0x0000000a140a7211 */ /* 0x040fe400078e20ff */
[C---:B------:R-:W-:Y:S02]  /*09d0*/  LEA R11, R20.reuse, R11, 0x4 ;  /* 0x0000000b140b7211 */ /* 0x040fe400078e20ff */
[----:B------:R-:W-:-:S02]  /*09e0*/  LEA R12, R20, R12, 0x4 ;  /* 0x0000000c140c7211 */ /* 0x000fc400078e20ff */
[C---:B------:R-:W-:Y:S02]  /*09f0*/  LEA R13, R20.reuse, R13, 0x4 ;  /* 0x0000000d140d7211 */ /* 0x040fe400078e20ff */
[C---:B------:R-:W-:Y:S02]  /*0a00*/  LEA R14, R20.reuse, R14, 0x4 ;  /* 0x0000000e140e7211 */ /* 0x040fe400078e20ff */
[C---:B------:R-:W-:Y:S02]  /*0a10*/  LEA R15, R20.reuse, R15, 0x4 ;  /* 0x0000000f140f7211 */ /* 0x040fe400078e20ff */
[C---:B------:R-:W-:Y:S02]  /*0a20*/  LEA R29, R20.reuse, R29, 0x4 ;  /* 0x0000001d141d7211 */ /* 0x040fe400078e20ff */
[C---:B------:R-:W-:Y:S02]  /*0a30*/  LEA R31, R20.reuse, R31, 0x4 ;  /* 0x0000001f141f7211 */ /* 0x040fe400078e20ff */
[----:B------:R-:W-:-:S02]  /*0a40*/  LEA R33, R20, R33, 0x4 ;  /* 0x0000002114217211 */ /* 0x000fc400078e20ff */
[C---:B------:R-:W-:Y:S02]  /*0a50*/  LEA R35, R20.reuse, R35, 0x4 ;  /* 0x0000002314237211 */ /* 0x040fe400078e20ff */
[C---:B------:R-:W-:Y:S02]  /*0a60*/  LEA R37, R20.reuse, R37, 0x4 ;  /* 0x0000002514257211 */ /* 0x040fe400078e20ff */
[C---:B------:R-:W-:Y:S02]  /*0a70*/  LEA R28, R20.reuse, R28, 0x4 ;  /* 0x0000001c141c7211 */ /* 0x040fe400078e20ff */
[----:B------:R-:W-:Y:S01]  /*0a80*/  LEA R30, R20, R30, 0x4 ;  /* 0x0000001e141e7211 */ /* 0x000fe200078e20ff */
[----:B------:R-:W-:Y:S06]  /*0a90*/  @P0 BRA `(.L_x_2) ;  /* 0xfffffff800ec0947 */ /* 0x000fec000383ffff */
.L_x_1:
[----:B------:R-:W-:-:S04]  /*0aa0*/  LOP3.LUT R5, R16, 0xf, RZ, 0xc0, !PT ;  /* 0x0000000f10057812 */ /* 0x000fc800078ec0ff */
[----:B------:R-:W-:-:S13]  /*0ab0*/  ISETP.NE.AND P0, PT, R5, RZ, PT ;  /* 0x000000ff0500720c */ /* 0x000fda0003f05270 */
[----:B------:R-:W-:Y:S05]  /*0ac0*/  @!P0 BRA `(.L_x_0) ;  /* 0x0000000400548947 */ /* 0x000fea0003800000 */
[----:B------:R-:W-:Y:S02]  /*0ad0*/  ISETP.GE.U32.AND P0, PT, R5, 0x8, PT ;  /* 0x000000080500780c */ /* 0x000fe40003f06070 */
[----:B------:R-:W-:-:S04]  /*0ae0*/  LOP3.LUT R22, R16, 0x7, RZ, 0xc0, !PT ;  /* 0x0000000710167812 */ /* 0x000fc800078ec0ff */
[----:B------:R-:W-:-:S07]  /*0af0*/  ISETP.NE.AND P1, PT, R22, RZ, PT ;  /* 0x000000ff1600720c */ /* 0x000fce0003f25270 */
[----:B------:R-:W-:Y:S06]  /*0b00*/  @!P0 BRA `(.L_x_3) ;  /* 0x0000000000a88947 */ /* 0x000fec0003800000 */
[----:B------:R-:W0:Y:S01]  /*0b10*/  LDC.64 R8, c[0x0][0x380] ;  /* 0x0000e000ff087b82 */ /* 0x000e220000000a00 */
[----:B------:R-:W-:-:S04]  /*0b20*/  IMAD R10, R6, R17, R2 ;  /* 0x00000011060a7224 */ /* 0x000fc800078e0202 */
[C---:B------:R-:W-:Y:S01]  /*0b30*/  IMAD R11, R10.reuse, R4, R3 ;  /* 0x000000040a0b7224 */ /* 0x040fe200078e0203 */
[----:B------:R-:W-:-:S04]  /*0b40*/  IADD3 R12, PT, PT, R10, R17, RZ ;  /* 0x000000110a0c7210 */ /* 0x000fc80007ffe0ff */
[C---:B------:R-:W-:Y:S01]  /*0b50*/  IADD3 R14, PT, PT, R12.reuse, R17, RZ ;  /* 0x000000110c0e7210 */ /* 0x040fe20007ffe0ff */
[----:B------:R-:W-:-:S03]  /*0b60*/  IMAD R19, R12, R4, R3 ;  /* 0x000000040c137224 */ /* 0x000fc600078e0203 */
[C---:B------:R-:W-:Y:S01]  /*0b70*/  IADD3 R12, PT, PT, R14.reuse, R17, RZ ;  /* 0x000000110e0c7210 */ /* 0x040fe20007ffe0ff */
[----:B------:R-:W-:-:S03]  /*0b80*/  IMAD R25, R14, R4, R3 ;  /* 0x000000040e197224 */ /* 0x000fc600078e0203 */
[----:B------:R-:W-:Y:S01]  /*0b90*/  IADD3 R14, PT, PT, R12, R17, RZ ;  /* 0x000000110c0e7210 */ /* 0x000fe20007ffe0ff */
[----:B0-----:R-:W-:-:S04]  /*0ba0*/  IMAD.WIDE R10, R11, 0x4, R8 ;  /* 0x000000040b0a7825 */ /* 0x001fc800078e0208 */
[----:B------:R-:W-:Y:S02]  /*0bb0*/  IMAD.WIDE R18, R19, 0x4, R8 ;  /* 0x0000000413127825 */ /* 0x000fe400078e0208 */
[----:B------:R0:W2:Y:S02]  /*0bc0*/  LDG.E R10, desc[UR8][R10.64] ;  /* 0x000000080a0a7981 */ /* 0x0000a4000c1e1900 */
[-C--:B------:R-:W-:Y:S01]  /*0bd0*/  IMAD R13, R12, R4.reuse, R3 ;  /* 0x000000040c0d7224 */ /* 0x080fe200078e0203 */
[CC--:B------:R-:W-:Y:S01]  /*0be0*/  IADD3 R20, PT, PT, R14.reuse, R17.reuse, RZ ;  /* 0x000000110e147210 */ /* 0x0c0fe20007ffe0ff */
[----:B------:R-:W-:Y:S01]  /*0bf0*/  IMAD.WIDE R24, R25, 0x4, R8 ;  /* 0x0000000419187825 */ /* 0x000fe200078e0208 */
[----:B------:R1:W3:Y:S03]  /*0c00*/  LDG.E R5, desc[UR8][R18.64] ;  /* 0x0000000812057981 */ /* 0x0002e6000c1e1900 */
[----:B------:R-:W-:Y:S01]  /*0c10*/  IMAD R15, R14, R4, R3 ;  /* 0x000000040e0f7224 */ /* 0x000fe200078e0203 */
[----:B------:R-:W4:Y:S01]  /*0c20*/  LDG.E R7, desc[UR8][R24.64] ;  /* 0x0000000818077981 */ /* 0x000f22000c1e1900 */
[----:B------:R-:W-:Y:S01]  /*0c30*/  IMAD.WIDE R12, R13, 0x4, R8 ;  /* 0x000000040d0c7825 */ /* 0x000fe200078e0208 */
[----:B------:R-:W-:-:S03]  /*0c40*/  IADD3 R26, PT, PT, R20, R17, RZ ;  /* 0x00000011141a7210 */ /* 0x000fc60007ffe0ff */
[-C--:B------:R-:W-:Y:S02]  /*0c50*/  IMAD R21, R20, R4.reuse, R3 ;  /* 0x0000000414157224 */ /* 0x080fe400078e0203 */
[----:B------:R-:W-:Y:S01]  /*0c60*/  IMAD.WIDE R14, R15, 0x4, R8 ;  /* 0x000000040f0e7825 */ /* 0x000fe200078e0208 */
[----:B------:R-:W5:Y:S01]  /*0c70*/  LDG.E R12, desc[UR8][R12.64] ;  /* 0x000000080c0c7981 */ /* 0x000f62000c1e1900 */
[C---:B------:R-:W-:Y:S02]  /*0c80*/  IADD3 R20, PT, PT, R26.reuse, R17, RZ ;  /* 0x000000111a147210 */ /* 0x040fe40007ffe0ff */
[-C--:B0-----:R-:W-:Y:S02]  /*0c90*/  IMAD R11, R26, R4.reuse, R3 ;  /* 0x000000041a0b7224 */ /* 0x081fe400078e0203 */
[----:B-1----:R-:W-:Y:S01]  /*0ca0*/  IMAD.WIDE R18, R21, 0x4, R8 ;  /* 0x0000000415127825 */ /* 0x002fe200078e0208 */
[----:B------:R-:W5:Y:S03]  /*0cb0*/  LDG.E R14, desc[UR8][R14.64] ;  /* 0x000000080e0e7981 */ /* 0x000f66000c1e1900 */
[----:B------:R-:W-:-:S02]  /*0cc0*/  IMAD R27, R20, R4, R3 ;  /* 0x00000004141b7224 */ /* 0x000fc400078e0203 */
[--C-:B------:R-:W-:Y:S01]  /*0cd0*/  IMAD.WIDE R20, R11, 0x4, R8.reuse ;  /* 0x000000040b147825 */ /* 0x100fe200078e0208 */
[----:B------:R-:W5:Y:S03]  /*0ce0*/  LDG.E R18, desc[UR8][R18.64] ;  /* 0x0000000812127981 */ /* 0x000f66000c1e1900 */
[----:B------:R-:W-:Y:S02]  /*0cf0*/  IMAD.WIDE R8, R27, 0x4, R8 ;  /* 0x000000041b087825 */ /* 0x000fe400078e0208 */
[----:B------:R-:W5:Y:S04]  /*0d00*/  LDG.E R20, desc[UR8][R20.64] ;  /* 0x0000000814147981 */ /* 0x000f68000c1e1900 */
[----:B------:R-:W5:Y:S01]  /*0d10*/  LDG.E R8, desc[UR8][R8.64] ;  /* 0x0000000808087981 */ /* 0x000f62000c1e1900 */
[----:B------:R-:W-:Y:S01]  /*0d20*/  IADD3 R6, PT, PT, R6, 0x8, RZ ;  /* 0x0000000806067810 */ /* 0x000fe20007ffe0ff */
[----:B--2---:R-:W-:-:S04]  /*0d30*/  FADD R10, R23, R10 ;  /* 0x0000000a170a7221 */ /* 0x004fc80000000000 */
[----:B---3--:R-:W-:-:S04]  /*0d40*/  FADD R10, R10, R5 ;  /* 0x000000050a0a7221 */ /* 0x008fc80000000000 */
[----:B----4-:R-:W-:-:S04]  /*0d50*/  FADD R7, R10, R7 ;  /* 0x000000070a077221 */ /* 0x010fc80000000000 */
[----:B-----5:R-:W-:-:S04]  /*0d60*/  FADD R7, R7, R12 ;  /* 0x0000000c07077221 */ /* 0x020fc80000000000 */
[----:B------:R-:W-:-:S04]  /*0d70*/  FADD R7, R7, R14 ;  /* 0x0000000e07077221 */ /* 0x000fc80000000000 */
[----:B------:R-:W-:-:S04]  /*0d80*/  FADD R7, R7, R18 ;  /* 0x0000001207077221 */ /* 0x000fc80000000000 */
[----:B------:R-:W-:-:S04]  /*0d90*/  FADD R7, R7, R20 ;  /* 0x0000001407077221 */ /* 0x000fc80000000000 */
[----:B------:R-:W-:-:S07]  /*0da0*/  FADD R23, R7, R8 ;  /* 0x0000000807177221 */ /* 0x000fce0000000000 */
.L_x_3:
        /* <DEDUP_REMOVED lines=12> */
[----:B------:R-:W-:Y:S02]  /*0e70*/  IMAD R15, R14, R4, R3 ;  /* 0x000000040e0f7224 */ /* 0x000fe400078e0203 */
[----:B0-----:R-:W-:-:S04]  /*0e80*/  IMAD.WIDE R10, R11, 0x4, R8 ;  /* 0x000000040b0a7825 */ /* 0x001fc800078e0208 */
[----:B------:R-:W-:Y:S02]  /*0e90*/  IMAD.WIDE R12, R13, 0x4, R8 ;  /* 0x000000040d0c7825 */ /* 0x000fe400078e0208 */
[----:B------:R-:W2:Y:S02]  /*0ea0*/  LDG.E R10, desc[UR8][R10.64] ;  /* 0x000000080a0a7981 */ /* 0x000ea4000c1e1900 */
[----:B------:R-:W-:Y:S02]  /*0eb0*/  IMAD R7, R7, R4, R3 ;  /* 0x0000000407077224 */ /* 0x000fe400078e0203 */
[--C-:B------:R-:W-:Y:S01]  /*0ec0*/  IMAD.WIDE R14, R15, 0x4, R8.reuse ;  /* 0x000000040f0e7825 */ /* 0x100fe200078e0208 */
[----:B------:R-:W3:Y:S03]  /*0ed0*/  LDG.E R12, desc[UR8][R12.64] ;  /* 0x000000080c0c7981 */ /* 0x000ee6000c1e1900 */
[----:B------:R-:W-:-:S02]  /*0ee0*/  IMAD.WIDE R8, R7, 0x4, R8 ;  /* 0x0000000407087825 */ /* 0x000fc400078e0208 */
[----:B------:R-:W4:Y:S04]  /*0ef0*/  LDG.E R14, desc[UR8][R14.64] ;  /* 0x000000080e0e7981 */ /* 0x000f28000c1e1900 */
[----:B------:R-:W5:Y:S01]  /*0f00*/  LDG.E R8, desc[UR8][R8.64] ;  /* 0x0000000808087981 */ /* 0x000f62000c1e1900 */
[----:B------:R-:W-:Y:S01]  /*0f10*/  IADD3 R6, PT, PT, R6, 0x4, RZ ;  /* 0x0000000406067810 */ /* 0x000fe20007ffe0ff */
[----:B--2---:R-:W-:-:S04]  /*0f20*/  FADD R23, R23, R10 ;  /* 0x0000000a17177221 */ /* 0x004fc80000000000 */
[----:B---3--:R-:W-:-:S04]  /*0f30*/  FADD R23, R23, R12 ;  /* 0x0000000c17177221 */ /* 0x008fc80000000000 */
[----:B----4-:R-:W-:-:S04]  /*0f40*/  FADD R23, R23, R14 ;  /* 0x0000000e17177221 */ /* 0x010fc80000000000 */
[----:B-----5:R-:W-:-:S07]  /*0f50*/  FADD R23, R23, R8 ;  /* 0x0000000817177221 */ /* 0x020fce0000000000 */
.L_x_4:
[----:B------:R-:W-:Y:S05]  /*0f60*/  @!P1 BRA `(.L_x_0) ;  /* 0x00000000002c9947 */ /* 0x000fea0003800000 */
[----:B------:R-:W0:Y:S01]  /*0f70*/  LDC.64 R8, c[0x0][0x380] ;  /* 0x0000e000ff087b82 */ /* 0x000e220000000a00 */
[----:B------:R-:W-:Y:S01]  /*0f80*/  IMAD R6, R6, R17, R2 ;  /* 0x0000001106067224 */ /* 0x000fe200078e0202 */
[----:B------:R-:W-:-:S03]  /*0f90*/  IADD3 R10, PT, PT, -R5, RZ, RZ ;  /* 0x000000ff050a7210 */ /* 0x000fc60007ffe1ff */
[----:B------:R-:W-:-:S07]  /*0fa0*/  IMAD R5, R6, R4, R3 ;  /* 0x0000000406057224 */ /* 0x000fce00078e0203 */
.L_x_5:
[----:B0-----:R-:W-:-:S06]  /*0fb0*/  IMAD.WIDE R6, R5, 0x4, R8 ;  /* 0x0000000405067825 */ /* 0x001fcc00078e0208 */
[----:B------:R-:W2:Y:S01]  /*0fc0*/  LDG.E R6, desc[UR8][R6.64] ;  /* 0x0000000806067981 */ /* 0x000ea2000c1e1900 */
[----:B------:R-:W-:Y:S01]  /*0fd0*/  IADD3 R10, PT, PT, R10, 0x1, RZ ;  /* 0x000000010a0a7810 */ /* 0x000fe20007ffe0ff */
[----:B------:R-:W-:-:S03]  /*0fe0*/  IMAD R5, R17, R4, R5 ;  /* 0x0000000411057224 */ /* 0x000fc600078e0205 */
[----:B------:R-:W-:Y:S01]  /*0ff0*/  ISETP.NE.AND P0, PT, R10, RZ, PT ;  /* 0x000000ff0a00720c */ /* 0x000fe20003f05270 */
[----:B--2---:R-:W-:-:S12]  /*1000*/  FADD R23, R6, R23 ;  /* 0x0000001706177221 */ /* 0x004fd80000000000 */
[----:B------:R-:W-:Y:S05]  /*1010*/  @P0 BRA `(.L_x_5) ;  /* 0xfffffffc00e40947 */ /* 0x000fea000383ffff */
.L_x_0:
[----:B------:R-:W-:Y:S01]  /*1020*/  I2FP.F32.S32 R4, R16 ;  /* 0x0000001000047245 */ /* 0x000fe20000201400 */
[----:B------:R-:W-:Y:S03]  /*1030*/  BSSY.RECONVERGENT B0, `(.L_x_6) ;  /* 0x000000d000007945 */ /* 0x000fe60003800200 */
[----:B------:R-:W0:Y:S08]  /*1040*/  MUFU.RCP R5, R4 ;  /* 0x0000000400057308 */ /* 0x000e300000001000 */
[----:B------:R-:W1:Y:S01]  /*1050*/  FCHK P0, R23, R4 ;  /* 0x0000000417007302 */ /* 0x000e620000000000 */
[----:B0-----:R-:W-:-:S04]  /*1060*/  FFMA R6, -R4, R5, 1 ;  /* 0x3f80000004067423 */ /* 0x001fc80000000105 */
[----:B------:R-:W-:-:S04]  /*1070*/  FFMA R6, R5, R6, R5 ;  /* 0x0000000605067223 */ /* 0x000fc80000000005 */
[----:B------:R-:W-:-:S04]  /*1080*/  FFMA R5, R6, R23, RZ ;  /* 0x0000001706057223 */ /* 0x000fc800000000ff */
[----:B------:R-:W-:-:S04]  /*1090*/  FFMA R8, -R4, R5, R23 ;  /* 0x0000000504087223 */ /* 0x000fc80000000117 */
[----:B------:R-:W-:Y:S01]  /*10a0*/  FFMA R5, R6, R8, R5 ;  /* 0x0000000806057223 */ /* 0x000fe20000000005 */
[----:B-1----:R-:W-:Y:S06]  /*10b0*/  @!P0 BRA `(.L_x_7) ;  /* 0x0000000000108947 */ /* 0x002fec0003800000 */
[----:B------:R-:W-:Y:S02]  /*10c0*/  MOV R20, R23 ;  /* 0x0000001700147202 */ /* 0x000fe40000000f00 */
[----:B------:R-:W-:-:S07]  /*10d0*/  MOV R8, 0x10f0 ;  /* 0x000010f000087802 */ /* 0x000fce0000000f00 */
[----:B------:R-:W-:Y:S05]  /*10e0*/  CALL.REL.NOINC `($__internal_1_$__cuda_sm3x_div_rn_noftz_f32_slowpath) ;  /* 0x0000001400007944 */ /* 0x000fea0003c00000 */
[----:B------:R-:W-:-:S07]  /*10f0*/  MOV R5, R11 ;  /* 0x0000000b00057202 */ /* 0x000fce0000000f00 */
.L_x_7:
[----:B------:R-:W-:Y:S05]  /*1100*/  BSYNC.RECONVERGENT B0 ;  /* 0x0000000000007941 */ /* 0x000fea0003800200 */
.L_x_6:
[----:B------:R-:W-:Y:S01]  /*1110*/  HFMA2 R20, -RZ, RZ, 0, 0 ;  /* 0x00000000ff147431 */ /* 0x000fe200000001ff */
[----:B------:R-:W-:Y:S06]  /*1120*/  @!P2 BRA `(.L_x_8) ;  /* 0x0000000c00a4a947 */ /* 0x000fec0003800000 */
[----:B------:R-:W0:Y:S01]  /*1130*/  LDCU UR5, c[0x0][0x3a0] ;  /* 0x00007400ff0577ac */ /* 0x000e220008000800 */
[----:B------:R-:W-:Y:S01]  /*1140*/  MOV R20, RZ ;  /* 0x000000ff00147202 */ /* 0x000fe20000000f00 */
[----:B------:R-:W-:Y:S01]  /*1150*/  UMOV UR4, URZ ;  /* 0x000000ff00047c82 */ /* 0x000fe20008000000 */
[----:B0-----:R-:W-:Y:S02]  /*1160*/  UISETP.GE.U32.AND UP1, UPT, UR5, 0x10, UPT ;  /* 0x000000100500788c */ /* 0x001fe4000bf26070 */
[----:B------:R-:W-:-:S04]  /*1170*/  ULOP3.LUT UR10, UR5, 0xf, URZ, 0xc0, !UPT ;  /* 0x0000000f050a7892 */ /* 0x000fc8000f8ec0ff */
[----:B------:R-:W-:-:S03]  /*1180*/  UISETP.NE.AND UP0, UPT, UR10, URZ, UPT ;  /* 0x000000ff0a00728c */ /* 0x000fc6000bf05270 */
[----:B------:R-:W-:Y:S08]  /*1190*/  BRA.U !UP1, `(.L_x_9) ;  /* 0x0000000509e47547 */ /* 0x000ff0000b800000 */
[----:B------:R-:W0:Y:S01]  /*11a0*/  LDC R9, c[0x0][0x3a4] ;  /* 0x0000e900ff097b82 */ /* 0x000e220000000800 */
[----:B------:R-:W1:Y:S01]  /*11b0*/  LDCU UR7, c[0x0][0x3a8] ;  /* 0x00007500ff0777ac */ /* 0x000e620008000800 */
[----:B------:R-:W-:Y:S01]  /*11c0*/  MOV R20, RZ ;  /* 0x000000ff00147202 */ /* 0x000fe20000000f00 */
[----:B------:R-:W-:-:S04]  /*11d0*/  ULOP3.LUT UR4, UR5, 0x7ffffff0, URZ, 0xc0, !UPT ;  /* 0x7ffffff005047892 */ /* 0x000fc8000f8ec0ff */
[----:B------:R-:W-:Y:S01]  /*11e0*/  UIADD3 UR6, UPT, UPT, -UR4, URZ, URZ ;  /* 0x000000ff04067290 */ /* 0x000fe2000fffe1ff */
[C---:B-1----:R-:W-:Y:S01]  /*11f0*/  IMAD R7, R2.reuse, UR7, R3 ;  /* 0x0000000702077c24 */ /* 0x042fe2000f8e0203 */
[CC--:B0-----:R-:W-:Y:S01]  /*1200*/  LEA R10, R9.reuse, R2.reuse, 0x1 ;  /* 0x00000002090a7211 */ /* 0x0c1fe200078e08ff */
[C-C-:B------:R-:W-:Y:S01]  /*1210*/  IMAD R12, R9.reuse, 0x3, R2.reuse ;  /* 0x00000003090c7824 */ /* 0x140fe200078e0202 */
[CC--:B------:R-:W-:Y:S01]  /*1220*/  LEA R14, R9.reuse, R2.reuse, 0x2 ;  /* 0x00000002090e7211 */ /* 0x0c0fe200078e10ff */
[C-C-:B------:R-:W-:Y:S01]  /*1230*/  IMAD R16, R9.reuse, 0x5, R2.reuse ;  /* 0x0000000509107824 */ /* 0x140fe200078e0202 */
[----:B------:R-:W-:Y:S01]  /*1240*/  IADD3 R6, PT, PT, R2, R9, RZ ;  /* 0x0000000902067210 */ /* 0x000fe20007ffe0ff */
[C-C-:B------:R-:W-:Y:S01]  /*1250*/  IMAD R18, R9.reuse, 0x6, R2.reuse ;  /* 0x0000000609127824 */ /* 0x140fe200078e0202 */
[C---:B------:R-:W-:Y:S01]  /*1260*/  LEA R24, R9.reuse, R2, 0x3 ;  /* 0x0000000209187211 */ /* 0x040fe200078e18ff */
[C-C-:B------:R-:W-:Y:S02]  /*1270*/  IMAD R22, R9.reuse, 0x7, R2.reuse ;  /* 0x0000000709167824 */ /* 0x140fe400078e0202 */
[----:B------:R-:W-:-:S02]  /*1280*/  IMAD R26, R9, 0x9, R2 ;  /* 0x00000009091a7824 */ /* 0x000fc400078e0202 */
[C-C-:B------:R-:W-:Y:S02]  /*1290*/  IMAD R28, R9.reuse, 0xa, R2.reuse ;  /* 0x0000000a091c7824 */ /* 0x140fe400078e0202 */
[C-C-:B------:R-:W-:Y:S02]  /*12a0*/  IMAD R30, R9.reuse, 0xb, R2.reuse ;  /* 0x0000000b091e7824 */ /* 0x140fe400078e0202 */
[C-C-:B------:R-:W-:Y:S02]  /*12b0*/  IMAD R32, R9.reuse, 0xc, R2.reuse ;  /* 0x0000000c09207824 */ /* 0x140fe400078e0202 */
[C-C-:B------:R-:W-:Y:S02]  /*12c0*/  IMAD R34, R9.reuse, 0xd, R2.reuse ;  /* 0x0000000d09227824 */ /* 0x140fe400078e0202 */
[C-C-:B------:R-:W-:Y:S02]  /*12d0*/  IMAD R36, R9.reuse, 0xe, R2.reuse ;  /* 0x0000000e09247824 */ /* 0x140fe400078e0202 */
[----:B------:R-:W-:-:S02]  /*12e0*/  IMAD R23, R9, 0xf, R2 ;  /* 0x0000000f09177824 */ /* 0x000fc400078e0202 */
[----:B------:R-:W-:Y:S02]  /*12f0*/  IMAD R8, R9, UR7, RZ ;  /* 0x0000000709087c24 */ /* 0x000fe4000f8e02ff */
[--C-:B------:R-:W-:Y:S02]  /*1300*/  IMAD R9, R10, UR7, R3.reuse ;  /* 0x000000070a097c24 */ /* 0x100fe4000f8e0203 */
[--C-:B------:R-:W-:Y:S02]  /*1310*/  IMAD R11, R12, UR7, R3.reuse ;  /* 0x000000070c0b7c24 */ /* 0x100fe4000f8e0203 */
[--C-:B------:R-:W-:Y:S02]  /*1320*/  IMAD R13, R14, UR7, R3.reuse ;  /* 0x000000070e0d7c24 */ /* 0x100fe4000f8e0203 */
[--C-:B------:R-:W-:Y:S02]  /*1330*/  IMAD R15, R16, UR7, R3.reuse ;  /* 0x00000007100f7c24 */ /* 0x100fe4000f8e0203 */
[----:B------:R-:W-:-:S02]  /*1340*/  IMAD R6, R6, UR7, R3 ;  /* 0x0000000706067c24 */ /* 0x000fc4000f8e0203 */
[--C-:B------:R-:W-:Y:S02]  /*1350*/  IMAD R17, R18, UR7, R3.reuse ;  /* 0x0000000712117c24 */ /* 0x100fe4000f8e0203 */
        /* <DEDUP_REMOVED lines=8> */
[----:B------:R-:W-:-:S07]  /*13e0*/  IMAD R16, R23, UR7, R3 ;  /* 0x0000000717107c24 */ /* 0x000fce000f8e0203 */
.L_x_10:
[----:B------:R-:W0:Y:S02]  /*13f0*/  LDC.64 R22, c[0x0][0x380] ;  /* 0x0000e000ff167b82 */ /* 0x000e240000000a00 */
[----:B0-----:R-:W-:-:S04]  /*1400*/  IMAD.WIDE R26, R7, 0x4, R22 ;  /* 0x00000004071a7825 */ /* 0x001fc800078e0216 */
[--C-:B------:R-:W-:Y:S01]  /*1410*/  IMAD.WIDE R32, R6, 0x4, R22.reuse ;  /* 0x0000000406207825 */ /* 0x100fe200078e0216 */
[----:B------:R0:W2:Y:S03]  /*1420*/  LDG.E R18, desc[UR8][R26.64] ;  /* 0x000000081a127981 */ /* 0x0000a6000c1e1900 */
[--C-:B------:R-:W-:Y:S01]  /*1430*/  IMAD.WIDE R30, R9, 0x4, R22.reuse ;  /* 0x00000004091e7825 */ /* 0x100fe200078e0216 */
[----:B------:R1:W3:Y:S04]  /*1440*/  LDG.E R28, desc[UR8][R32.64] ;  /* 0x00000008201c7981 */ /* 0x0002e8000c1e1900 */
[----:B------:R4:W5:Y:S01]  /*1450*/  LDG.E R34, desc[UR8][R30.64] ;  /* 0x000000081e227981 */ /* 0x000962000c1e1900 */
[----:B------:R-:W-:-:S04]  /*1460*/  IMAD.WIDE R24, R13, 0x4, R22 ;  /* 0x000000040d187825 */ /* 0x000fc800078e0216 */
[--C-:B0-----:R-:W-:Y:S02]  /*1470*/  IMAD.WIDE R26, R11, 0x4, R22.reuse ;  /* 0x000000040b1a7825 */ /* 0x101fe400078e0216 */
[----:B------:R-:W5:Y:S04]  /*1480*/  LDG.E R25, desc[UR8][R24.64] ;  /* 0x0000000818197981 */ /* 0x000f68000c1e1900 */
[----:B------:R-:W5:Y:S01]  /*1490*/  LDG.E R26, desc[UR8][R26.64] ;  /* 0x000000081a1a7981 */ /* 0x000f62000c1e1900 */
[----:B-1----:R-:W-:-:S04]  /*14a0*/  IMAD.WIDE R32, R15, 0x4, R22 ;  /* 0x000000040f207825 */ /* 0x002fc800078e0216 */
[--C-:B----4-:R-:W-:Y:S01]  /*14b0*/  IMAD.WIDE R30, R17, 0x4, R22.reuse ;  /* 0x00000004111e7825 */ /* 0x110fe200078e0216 */
[----:B------:R0:W4:Y:S04]  /*14c0*/  LDG.E R24, desc[UR8][R32.64] ;  /* 0x0000000820187981 */ /* 0x000128000c1e1900 */
[----:B------:R1:W4:Y:S01]  /*14d0*/  LDG.E R36, desc[UR8][R30.64] ;  /* 0x000000081e247981 */ /* 0x000322000c1e1900 */
[----:B0-----:R-:W-:-:S04]  /*14e0*/  IMAD.WIDE R32, R21, 0x4, R22 ;  /* 0x0000000415207825 */ /* 0x001fc800078e0216 */
[----:B-1----:R-:W-:-:S04]  /*14f0*/  IMAD.WIDE R30, R29, 0x4, R22 ;  /* 0x000000041d1e7825 */ /* 0x002fc800078e0216 */
[----:B--2---:R-:W-:-:S04]  /*1500*/  FADD R18, R18, -R5 ;  /* 0x8000000512127221 */ /* 0x004fc80000000000 */
[----:B------:R-:W-:Y:S01]  /*1510*/  FFMA R18, R18, R18, R20 ;  /* 0x0000001212127223 */ /* 0x000fe20000000014 */
[--C-:B---3--:R-:W-:Y:S01]  /*1520*/  FADD R28, R28, -R5.reuse ;  /* 0x800000051c1c7221 */ /* 0x108fe20000000000 */
[----:B-----5:R-:W-:-:S03]  /*1530*/  FADD R34, R34, -R5 ;  /* 0x8000000522227221 */ /* 0x020fc60000000000 */
[----:B------:R-:W-:Y:S02]  /*1540*/  FFMA R18, R28, R28, R18 ;  /* 0x0000001c1c127223 */ /* 0x000fe40000000012 */
[----:B------:R-:W2:Y:S02]  /*1550*/  LDG.E R28, desc[UR8][R32.64] ;  /* 0x00000008201c7981 */ /* 0x000ea4000c1e1900 */
[----:B------:R-:W-:Y:S01]  /*1560*/  FFMA R18, R34, R34, R18 ;  /* 0x0000002222127223 */ /* 0x000fe20000000012 */
[--C-:B------:R-:W-:Y:S01]  /*1570*/  FADD R25, R25, -R5.reuse ;  /* 0x8000000519197221 */ /* 0x100fe20000000000 */
[----:B------:R-:W-:Y:S01]  /*1580*/  FADD R20, R26, -R5 ;  /* 0x800000051a147221 */ /* 0x000fe20000000000 */
[----:B------:R-:W-:-:S04]  /*1590*/  IMAD.WIDE R26, R19, 0x4, R22 ;  /* 0x00000004131a7825 */ /* 0x000fc800078e0216 */
[----:B------:R-:W-:Y:S02]  /*15a0*/  FFMA R20, R20, R20, R18 ;  /* 0x0000001414147223 */ /* 0x000fe40000000012 */
[----:B------:R0:W3:Y:S02]  /*15b0*/  LDG.E R18, desc[UR8][R26.64] ;  /* 0x000000081a127981 */ /* 0x0000e4000c1e1900 */
[----:B------:R-:W-:Y:S01]  /*15c0*/  FFMA R20, R25, R25, R20 ;  /* 0x0000001919147223 */ /* 0x000fe20000000014 */
[----:B----4-:R-:W-:-:S04]  /*15d0*/  FADD R25, R24, -R5 ;  /* 0x8000000518197221 */ /* 0x010fc80000000000 */
[----:B------:R-:W-:Y:S01]  /*15e0*/  FFMA R20, R25, R25, R20 ;  /* 0x0000001919147223 */ /* 0x000fe20000000014 */
[----:B------:R-:W-:Y:S01]  /*15f0*/  FADD R25, R36, -R5 ;  /* 0x8000000524197221 */ /* 0x000fe20000000000 */
[----:B0-----:R-:W-:Y:S01]  /*1600*/  IMAD.WIDE R26, R35, 0x4, R22 ;  /* 0x00000004231a7825 */ /* 0x001fe200078e0216 */
[----:B------:R-:W4:Y:S03]  /*1610*/  LDG.E R36, desc[UR8][R30.64] ;  /* 0x000000081e247981 */ /* 0x000f26000c1e1900 */
[----:B------:R-:W-:Y:S01]  /*1620*/  FFMA R20, R25, R25, R20 ;  /* 0x0000001919147223 */ /* 0x000fe20000000014 */
[--C-:B------:R-:W-:Y:S01]  /*1630*/  IMAD.WIDE R24, R37, 0x4, R22.reuse ;  /* 0x0000000425187825 */ /* 0x100fe200078e0216 */
[----:B------:R0:W5:Y:S05]  /*1640*/  LDG.E R34, desc[UR8][R26.64] ;  /* 0x000000081a227981 */ /* 0x00016a000c1e1900 */
[----:B------:R4:W5:Y:S01]  /*1650*/  LDG.E R24, desc[UR8][R24.64] ;  /* 0x0000000818187981 */ /* 0x000962000c1e1900 */
[----:B0-----:R-:W-:-:S04]  /*1660*/  IMAD.WIDE R26, R10, 0x4, R22 ;  /* 0x000000040a1a7825 */ /* 0x001fc800078e0216 */
[--C-:B------:R-:W-:Y:S02]  /*1670*/  IMAD.WIDE R30, R12, 0x4, R22.reuse ;  /* 0x000000040c1e7825 */ /* 0x100fe400078e0216 */
[----:B------:R-:W5:Y:S02]  /*1680*/  LDG.E R26, desc[UR8][R26.64] ;  /* 0x000000081a1a7981 */ /* 0x000f64000c1e1900 */
[--C-:B------:R-:W-:Y:S02]  /*1690*/  IMAD.WIDE R32, R14, 0x4, R22.reuse ;  /* 0x000000040e207825 */ /* 0x100fe400078e0216 */
[----:B------:R-:W5:Y:S02]  /*16a0*/  LDG.E R30, desc[UR8][R30.64] ;  /* 0x000000081e1e7981 */ /* 0x000f64000c1e1900 */
[----:B------:R-:W-:Y:S02]  /*16b0*/  IMAD.WIDE R22, R16, 0x4, R22 ;  /* 0x0000000410167825 */ /* 0x000fe400078e0216 */
[----:B------:R-:W5:Y:S04]  /*16c0*/  LDG.E R32, desc[UR8][R32.64] ;  /* 0x0000000820207981 */ /* 0x000f68000c1e1900 */
[----:B------:R0:W5:Y:S01]  /*16d0*/  LDG.E R22, desc[UR8][R22.64] ;  /* 0x0000000816167981 */ /* 0x000162000c1e1900 */
[----:B------:R-:W-:-:S04]  /*16e0*/  UIADD3 UR6, UPT, UPT, UR6, 0x10, URZ ;  /* 0x0000001006067890 */ /* 0x000fc8000fffe0ff */
[----:B------:R-:W-:Y:S01]  /*16f0*/  UISETP.NE.AND UP1, UPT, UR6, URZ, UPT ;  /* 0x000000ff0600728c */ /* 0x000fe2000bf25270 */
        /* <DEDUP_REMOVED lines=16> */
[--C-:B--2---:R-:W-:Y:S01]  /*1800*/  FADD R28, R28, -R5.reuse ;  /* 0x800000051c1c7221 */ /* 0x104fe20000000000 */
[----:B---3--:R-:W-:-:S04]  /*1810*/  FADD R18, R18, -R5 ;  /* 0x8000000512127221 */ /* 0x008fc80000000000 */
[----:B------:R-:W-:-:S04]  /*1820*/  FFMA R20, R18, R18, R20 ;  /* 0x0000001212147223 */ /* 0x000fc80000000014 */
[----:B------:R-:W-:Y:S01]  /*1830*/  FFMA R20, R28, R28, R20 ;  /* 0x0000001c1c147223 */ /* 0x000fe20000000014 */
[----:B----4-:R-:W-:-:S04]  /*1840*/  FADD R25, R36, -R5 ;  /* 0x8000000524197221 */ /* 0x010fc80000000000 */
[----:B------:R-:W-:Y:S01]  /*1850*/  FFMA R20, R25, R25, R20 ;  /* 0x0000001919147223 */ /* 0x000fe20000000014 */
[----:B-----5:R-:W-:-:S04]  /*1860*/  FADD R25, R34, -R5 ;  /* 0x8000000522197221 */ /* 0x020fc80000000000 */
[----:B------:R-:W-:Y:S01]  /*1870*/  FFMA R20, R25, R25, R20 ;  /* 0x0000001919147223 */ /* 0x000fe20000000014 */
[----:B------:R-:W-:-:S04]  /*1880*/  FADD R25, R24, -R5 ;  /* 0x8000000518197221 */ /* 0x000fc80000000000 */
[----:B------:R-:W-:Y:S01]  /*1890*/  FFMA R20, R25, R25, R20 ;  /* 0x0000001919147223 */ /* 0x000fe20000000014 */
[----:B0-----:R-:W-:-:S04]  /*18a0*/  FADD R23, R26, -R5 ;  /* 0x800000051a177221 */ /* 0x001fc80000000000 */
[----:B------:R-:W-:Y:S01]  /*18b0*/  FFMA R20, R23, R23, R20 ;  /* 0x0000001717147223 */ /* 0x000fe20000000014 */
[--C-:B------:R-:W-:Y:S01]  /*18c0*/  FADD R23, R30, -R5.reuse ;  /* 0x800000051e177221 */ /* 0x100fe20000000000 */
[----:B------:R-:W-:-:S03]  /*18d0*/  FADD R25, R32, -R5 ;  /* 0x8000000520197221 */ /* 0x000fc60000000000 */
[----:B------:R-:W-:Y:S01]  /*18e0*/  FFMA R20, R23, R23, R20 ;  /* 0x0000001717147223 */ /* 0x000fe20000000014 */
[----:B------:R-:W-:-:S03]  /*18f0*/  FADD R23, R22, -R5 ;  /* 0x8000000516177221 */ /* 0x000fc60000000000 */
[----:B------:R-:W-:-:S04]  /*1900*/  FFMA R20, R25, R25, R20 ;  /* 0x0000001919147223 */ /* 0x000fc80000000014 */
[----:B------:R-:W-:Y:S01]  /*1910*/  FFMA R20, R23, R23, R20 ;  /* 0x0000001717147223 */ /* 0x000fe20000000014 */
[----:B------:R-:W-:Y:S06]  /*1920*/  BRA.U UP1, `(.L_x_10) ;  /* 0xfffffff901b07547 */ /* 0x000fec000b83ffff */
.L_x_9:
[----:B------:R-:W-:Y:S05]  /*1930*/  BRA.U !UP0, `(.L_x_8) ;  /* 0x0000000508a07547 */ /* 0x000fea000b800000 */
[----:B------:R-:W-:Y:S02]  /*1940*/  UISETP.GE.U32.AND UP0, UPT, UR10, 0x8, UPT ;  /* 0x000000080a00788c */ /* 0x000fe4000bf06070 */
[----:B------:R-:W-:-:S04]  /*1950*/  ULOP3.LUT UR6, UR5, 0x7, URZ, 0xc0, !UPT ;  /* 0x0000000705067892 */ /* 0x000fc8000f8ec0ff */
[----:B------:R-:W-:-:S03]  /*1960*/  UISETP.NE.AND UP1, UPT, UR6, URZ, UPT ;  /* 0x000000ff0600728c */ /* 0x000fc6000bf25270 */
[----:B------:R-:W-:Y:S08]  /*1970*/  BRA.U !UP0, `(.L_x_11) ;  /* 0x0000000108d07547 */ /* 0x000ff0000b800000 */
[----:B------:R-:W0:Y:S01]  /*1980*/  LDC R9, c[0x0][0x3a4] ;  /* 0x0000e900ff097b82 */ /* 0x000e220000000800 */
[----:B------:R-:W1:Y:S07]  /*1990*/  LDCU UR7, c[0x0][0x3a8] ;  /* 0x00007500ff0777ac */ /* 0x000e6e0008000800 */
[----:B------:R-:W2:Y:S01]  /*19a0*/  LDC.64 R6, c[0x0][0x380] ;  /* 0x0000e000ff067b82 */ /* 0x000ea20000000a00 */
[----:B0-----:R-:W-:-:S04]  /*19b0*/  IMAD R8, R9, UR4, R2 ;  /* 0x0000000409087c24 */ /* 0x001fc8000f8e0202 */
[C---:B-1----:R-:W-:Y:S01]  /*19c0*/  IMAD R15, R8.reuse, UR7, R3 ;  /* 0x00000007080f7c24 */ /* 0x042fe2000f8e0203 */
[----:B------:R-:W-:-:S03]  /*19d0*/  IADD3 R8, PT, PT, R8, R9, RZ ;  /* 0x0000000908087210 */ /* 0x000fc60007ffe0ff */
[----:B--2---:R-:W-:Y:S01]  /*19e0*/  IMAD.WIDE R14, R15, 0x4, R6 ;  /* 0x000000040f0e7825 */ /* 0x004fe200078e0206 */
[----:B------:R-:W-:-:S03]  /*19f0*/  IADD3 R10, PT, PT, R8, R9, RZ ;  /* 0x00000009080a7210 */ /* 0x000fc60007ffe0ff */
[--C-:B------:R-:W-:Y:S01]  /*1a00*/  IMAD R11, R8, UR7, R3.reuse ;  /* 0x00000007080b7c24 */ /* 0x100fe2000f8e0203 */
[CC--:B------:R-:W-:Y:S01]  /*1a10*/  IADD3 R16, PT, PT, R10.reuse, R9.reuse, RZ ;  /* 0x000000090a107210 */ /* 0x0c0fe20007ffe0ff */
[----:B------:R-:W-:Y:S01]  /*1a20*/  IMAD R13, R10, UR7, R3 ;  /* 0x000000070a0d7c24 */ /* 0x000fe2000f8e0203 */
[----:B------:R0:W2:Y:S01]  /*1a30*/  LDG.E R8, desc[UR8][R14.64] ;  /* 0x000000080e087981 */ /* 0x0000a2000c1e1900 */
[----:B------:R-:W-:Y:S01]  /*1a40*/  IMAD.WIDE R10, R11, 0x4, R6 ;  /* 0x000000040b0a7825 */ /* 0x000fe200078e0206 */
[----:B------:R-:W-:-:S03]  /*1a50*/  IADD3 R18, PT, PT, R16, R9, RZ ;  /* 0x0000000910127210 */ /* 0x000fc60007ffe0ff */
[----:B------:R-:W-:Y:S02]  /*1a60*/  IMAD.WIDE R12, R13, 0x4, R6 ;  /* 0x000000040d0c7825 */ /* 0x000fe400078e0206 */
[----:B------:R-:W3:Y:S02]  /*1a70*/  LDG.E R10, desc[UR8][R10.64] ;  /* 0x000000080a0a7981 */ /* 0x000ee4000c1e1900 */
[--C-:B------:R-:W-:Y:S02]  /*1a80*/  IMAD R17, R16, UR7, R3.reuse ;  /* 0x0000000710117c24 */ /* 0x100fe4000f8e0203 */
[C---:B------:R-:W-:Y:S01]  /*1a90*/  IMAD R19, R18.reuse, UR7, R3 ;  /* 0x0000000712137c24 */ /* 0x040fe2000f8e0203 */
[-C--:B------:R-:W-:Y:S01]  /*1aa0*/  IADD3 R18, PT, PT, R18, R9.reuse, RZ ;  /* 0x0000000912127210 */ /* 0x080fe20007ffe0ff */
[--C-:B0-----:R-:W-:Y:S01]  /*1ab0*/  IMAD.WIDE R14, R17, 0x4, R6.reuse ;  /* 0x00000004110e7825 */ /* 0x101fe200078e0206 */
[----:B------:R-:W4:Y:S02]  /*1ac0*/  LDG.E R12, desc[UR8][R12.64] ;  /* 0x000000080c0c7981 */ /* 0x000f24000c1e1900 */
[----:B------:R-:W-:Y:S01]  /*1ad0*/  IADD3 R22, PT, PT, R18, R9, RZ ;  /* 0x0000000912167210 */ /* 0x000fe20007ffe0ff */
[----:B------:R-:W-:-:S02]  /*1ae0*/  IMAD.WIDE R16, R19, 0x4, R6 ;  /* 0x0000000413107825 */ /* 0x000fc400078e0206 */
[----:B------:R-:W5:Y:S02]  /*1af0*/  LDG.E R14, desc[UR8][R14.64] ;  /* 0x000000080e0e7981 */ /* 0x000f64000c1e1900 */
[--C-:B------:R-:W-:Y:S01]  /*1b00*/  IMAD R19, R18, UR7, R3.reuse ;  /* 0x0000000712137c24 */ /* 0x100fe2000f8e0203 */
[C---:B------:R-:W-:Y:S01]  /*1b10*/  IADD3 R24, PT, PT, R22.reuse, R9, RZ ;  /* 0x0000000916187210 */ /* 0x040fe20007ffe0ff */
[----:B------:R-:W-:Y:S01]  /*1b20*/  IMAD R23, R22, UR7, R3 ;  /* 0x0000000716177c24 */ /* 0x000fe2000f8e0203 */
[----:B------:R-:W5:Y:S01]  /*1b30*/  LDG.E R16, desc[UR8][R16.64] ;  /* 0x0000000810107981 */ /* 0x000f62000c1e1900 */
[----:B------:R-:W-:-:S04]  /*1b40*/  IMAD.WIDE R18, R19, 0x4, R6 ;  /* 0x0000000413127825 */ /* 0x000fc800078e0206 */
[----:B------:R-:W-:Y:S02]  /*1b50*/  IMAD.WIDE R22, R23, 0x4, R6 ;  /* 0x0000000417167825 */ /* 0x000fe400078e0206 */
[----:B------:R-:W5:Y:S02]  /*1b60*/  LDG.E R18, desc[UR8][R18.64] ;  /* 0x0000000812127981 */ /* 0x000f64000c1e1900 */
[----:B------:R-:W-:Y:S02]  /*1b70*/  IMAD R9, R24, UR7, R3 ;  /* 0x0000000718097c24 */ /* 0x000fe4000f8e0203 */
[----:B------:R-:W5:Y:S02]  /*1b80*/  LDG.E R22, desc[UR8][R22.64] ;  /* 0x0000000816167981 */ /* 0x000f64000c1e1900 */
[----:B------:R-:W-:-:S06]  /*1b90*/  IMAD.WIDE R6, R9, 0x4, R6 ;  /* 0x0000000409067825 */ /* 0x000fcc00078e0206 */
[----:B------:R-:W5:Y:S01]  /*1ba0*/  LDG.E R6, desc[UR8][R6.64] ;  /* 0x0000000806067981 */ /* 0x000f62000c1e1900 */
[----:B------:R-:W-:Y:S01]  /*1bb0*/  UIADD3 UR4, UPT, UPT, UR4, 0x8, URZ ;  /* 0x0000000804047890 */ /* 0x000fe2000fffe0ff */
[----:B--2---:R-:W-:-:S04]  /*1bc0*/  FADD R9, R8, -R5 ;  /* 0x8000000508097221 */ /* 0x004fc80000000000 */
[----:B------:R-:W-:Y:S01]  /*1bd0*/  FFMA R9, R9, R9, R20 ;  /* 0x0000000909097223 */ /* 0x000fe20000000014 */
[----:B---3--:R-:W-:-:S04]  /*1be0*/  FADD R10, R10, -R5 ;  /* 0x800000050a0a7221 */ /* 0x008fc80000000000 */
[----:B------:R-:W-:Y:S01]  /*1bf0*/  FFMA R9, R10, R10, R9 ;  /* 0x0000000a0a097223 */ /* 0x000fe20000000009 */
[----:B----4-:R-:W-:-:S04]  /*1c00*/  FADD R12, R12, -R5 ;  /* 0x800000050c0c7221 */ /* 0x010fc80000000000 */
[----:B------:R-:W-:Y:S01]  /*1c10*/  FFMA R9, R12, R12, R9 ;  /* 0x0000000c0c097223 */ /* 0x000fe20000000009 */
[----:B-----5:R-:W-:-:S04]  /*1c20*/  FADD R14, R14, -R5 ;  /* 0x800000050e0e7221 */ /* 0x020fc80000000000 */
[----:B------:R-:W-:Y:S01]  /*1c30*/  FFMA R9, R14, R14, R9 ;  /* 0x0000000e0e097223 */ /* 0x000fe20000000009 */
[----:B------:R-:W-:-:S04]  /*1c40*/  FADD R16, R16, -R5 ;  /* 0x8000000510107221 */ /* 0x000fc80000000000 */
[----:B------:R-:W-:Y:S01]  /*1c50*/  FFMA R9, R16, R16, R9 ;  /* 0x0000001010097223 */ /* 0x000fe20000000009 */
[----:B------:R-:W-:-:S04]  /*1c60*/  FADD R18, R18, -R5 ;  /* 0x8000000512127221 */ /* 0x000fc80000000000 */
[----:B------:R-:W-:Y:S01]  /*1c70*/  FFMA R9, R18, R18, R9 ;  /* 0x0000001212097223 */ /* 0x000fe20000000009 */
[----:B------:R-:W-:-:S04]  /*1c80*/  FADD R22, R22, -R5 ;  /* 0x8000000516167221 */ /* 0x000fc80000000000 */
[----:B------:R-:W-:Y:S01]  /*1c90*/  FFMA R9, R22, R22, R9 ;  /* 0x0000001616097223 */ /* 0x000fe20000000009 */
[----:B------:R-:W-:-:S04]  /*1ca0*/  FADD R6, R6, -R5 ;  /* 0x8000000506067221 */ /* 0x000fc80000000000 */
[----:B------:R-:W-:-:S07]  /*1cb0*/  FFMA R20, R6, R6, R9 ;  /* 0x0000000606147223 */ /* 0x000fce0000000009 */
.L_x_11:
        /* <DEDUP_REMOVED lines=14> */
[C---:B------:R-:W-:Y:S01]  /*1da0*/  IADD3 R14, PT, PT, R12.reuse, R13, RZ ;  /* 0x0000000d0c0e7210 */ /* 0x040fe20007ffe0ff */
[----:B------:R-:W-:Y:S01]  /*1db0*/  IMAD R15, R12, UR6, R3 ;  /* 0x000000060c0f7c24 */ /* 0x000fe2000f8e0203 */
[----:B------:R-:W2:Y:S01]  /*1dc0*/  LDG.E R8, desc[UR8][R8.64] ;  /* 0x0000000808087981 */ /* 0x000ea2000c1e1900 */
[----:B------:R-:W-:-:S04]  /*1dd0*/  IMAD.WIDE R10, R11, 0x4, R6 ;  /* 0x000000040b0a7825 */ /* 0x000fc800078e0206 */
[----:B------:R-:W-:Y:S02]  /*1de0*/  IMAD.WIDE R12, R15, 0x4, R6 ;  /* 0x000000040f0c7825 */ /* 0x000fe400078e0206 */
[----:B------:R-:W3:Y:S02]  /*1df0*/  LDG.E R10, desc[UR8][R10.64] ;  /* 0x000000080a0a7981 */ /* 0x000ee4000c1e1900 */
[----:B------:R-:W-:Y:S02]  /*1e00*/  IMAD R15, R14, UR6, R3 ;  /* 0x000000060e0f7c24 */ /* 0x000fe4000f8e0203 */
[----:B------:R-:W4:Y:S02]  /*1e10*/  LDG.E R12, desc[UR8][R12.64] ;  /* 0x000000080c0c7981 */ /* 0x000f24000c1e1900 */
        /* <DEDUP_REMOVED lines=10> */
[----:B------:R-:W-:-:S07]  /*1ec0*/  FFMA R20, R20, R20, R15 ;  /* 0x0000001414147223 */ /* 0x000fce000000000f */
.L_x_12:
[----:B------:R-:W-:Y:S05]  /*1ed0*/  BRA.U !UP1, `(.L_x_8) ;  /* 0x0000000109387547 */ /* 0x000fea000b800000 */
[----:B------:R-:W0:Y:S01]  /*1ee0*/  LDC R10, c[0x0][0x3a4] ;  /* 0x0000e900ff0a7b82 */ /* 0x000e220000000800 */
[----:B------:R-:W1:Y:S01]  /*1ef0*/  LDCU UR6, c[0x0][0x3a8] ;  /* 0x00007500ff0677ac */ /* 0x000e620008000800 */
[----:B------:R-:W-:-:S06]  /*1f00*/  UIADD3 UR5, UPT, UPT, -UR5, URZ, URZ ;  /* 0x000000ff05057290 */ /* 0x000fcc000fffe1ff */
[----:B------:R-:W2:Y:S01]  /*1f10*/  LDC.64 R8, c[0x0][0x380] ;  /* 0x0000e000ff087b82 */ /* 0x000ea20000000a00 */
[----:B0-----:R-:W-:-:S04]  /*1f20*/  IMAD R6, R10, UR4, R2 ;  /* 0x000000040a067c24 */ /* 0x001fc8000f8e0202 */
[----:B-1----:R-:W-:-:S07]  /*1f30*/  IMAD R11, R6, UR6, R3 ;  /* 0x00000006060b7c24 */ /* 0x002fce000f8e0203 */
.L_x_13:
[----:B--2---:R-:W-:-:S06]  /*1f40*/  IMAD.WIDE R6, R11, 0x4, R8 ;  /* 0x000000040b067825 */ /* 0x004fcc00078e0208 */
[----:B------:R-:W2:Y:S01]  /*1f50*/  LDG.E R6, desc[UR8][R6.64] ;  /* 0x0000000806067981 */ /* 0x000ea2000c1e1900 */
[----:B------:R-:W-:Y:S01]  /*1f60*/  UIADD3 UR5, UPT, UPT, UR5, 0x1, URZ ;  /* 0x0000000105057890 */ /* 0x000fe2000fffe0ff */
[----:B------:R-:W-:-:S03]  /*1f70*/  IMAD R11, R10, UR6, R11 ;  /* 0x000000060a0b7c24 */ /* 0x000fc6000f8e020b */
[----:B------:R-:W-:Y:S01]  /*1f80*/  UISETP.NE.AND UP0, UPT, UR5, URZ, UPT ;  /* 0x000000ff0500728c */ /* 0x000fe2000bf05270 */
[----:B--2---:R-:W-:-:S04]  /*1f90*/  FADD R13, R6, -R5 ;  /* 0x80000005060d7221 */ /* 0x004fc80000000000 */
[----:B------:R-:W-:-:S04]  /*1fa0*/  FFMA R20, R13, R13, R20 ;  /* 0x0000000d0d147223 */ /* 0x000fc80000000014 */
[----:B------:R-:W-:Y:S05]  /*1fb0*/  BRA.U UP0, `(.L_x_13) ;  /* 0xfffffffd00e07547 */ /* 0x000fea000b83ffff */
.L_x_8:
[----:B------:R-:W0:Y:S01]  /*1fc0*/  MUFU.RCP R7, R4 ;  /* 0x0000000400077308 */ /* 0x000e220000001000 */
[----:B------:R-:W-:Y:S07]  /*1fd0*/  BSSY.RECONVERGENT B0, `(.L_x_14) ;  /* 0x000000b000007945 */ /* 0x000fee0003800200 */
[----:B------:R-:W1:Y:S01]  /*1fe0*/  FCHK P0, R20, R4 ;  /* 0x0000000414007302 */ /* 0x000e620000000000 */
[----:B0-----:R-:W-:-:S04]  /*1ff0*/  FFMA R6, -R4, R7, 1 ;  /* 0x3f80000004067423 */ /* 0x001fc80000000107 */
[----:B------:R-:W-:-:S04]  /*2000*/  FFMA R7, R7, R6, R7 ;  /* 0x0000000607077223 */ /* 0x000fc80000000007 */
[----:B------:R-:W-:-:S04]  /*2010*/  FFMA R9, R7, R20, RZ ;  /* 0x0000001407097223 */ /* 0x000fc800000000ff */
[----:B------:R-:W-:-:S04]  /*2020*/  FFMA R6, -R4, R9, R20 ;  /* 0x0000000904067223 */ /* 0x000fc80000000114 */
[----:B------:R-:W-:Y:S01]  /*2030*/  FFMA R10, R7, R6, R9 ;  /* 0x00000006070a7223 */ /* 0x000fe20000000009 */
[----:B-1----:R-:W-:Y:S06]  /*2040*/  @!P0 BRA `(.L_x_15) ;  /* 0x00000000000c8947 */ /* 0x002fec0003800000 */
[----:B------:R-:W-:-:S07]  /*2050*/  MOV R8, 0x2070 ;  /* 0x0000207000087802 */ /* 0x000fce0000000f00 */
[----:B------:R-:W-:Y:S05]  /*2060*/  CALL.REL.NOINC `($__internal_1_$__cuda_sm3x_div_rn_noftz_f32_slowpath) ;  /* 0x0000000400207944 */ /* 0x000fea0003c00000 */
[----:B------:R-:W-:-:S07]  /*2070*/  MOV R10, R11 ;  /* 0x0000000b000a7202 */ /* 0x000fce0000000f00 */
.L_x_15:
[----:B------:R-:W-:Y:S05]  /*2080*/  BSYNC.RECONVERGENT B0 ;  /* 0x0000000000007941 */ /* 0x000fea0003800200 */
.L_x_14:
[----:B------:R-:W0:Y:S01]  /*2090*/  LDC.64 R6, c[0x0][0x380] ;  /* 0x0000e000ff067b82 */ /* 0x000e220000000a00 */
[----:B------:R-:W1:Y:S07]  /*20a0*/  LDCU.64 UR4, c[0x0][0x3a8] ;  /* 0x00007500ff0477ac */ /* 0x000e6e0008000a00 */
[----:B------:R-:W2:Y:S01]  /*20b0*/  LDC.64 R8, c[0x0][0x390] ;  /* 0x0000e400ff087b82 */ /* 0x000ea20000000a00 */
[----:B-1----:R-:W-:Y:S02]  /*20c0*/  IMAD R3, R2, UR4, R3 ;  /* 0x0000000402037c24 */ /* 0x002fe4000f8e0203 */
[----:B0-----:R-:W-:-:S06]  /*20d0*/  IMAD.WIDE R6, R0, 0x4, R6 ;  /* 0x0000000400067825 */ /* 0x001fcc00078e0206 */
[----:B------:R-:W3:Y:S01]  /*20e0*/  LDG.E R6, desc[UR8][R6.64] ;  /* 0x0000000806067981 */ /* 0x000ee2000c1e1900 */
[----:B--2---:R-:W-:-:S06]  /*20f0*/  IMAD.WIDE R8, R3, 0x4, R8 ;  /* 0x0000000403087825 */ /* 0x004fcc00078e0208 */
[----:B------:R-:W2:Y:S01]  /*2100*/  LDG.E R8, desc[UR8][R8.64] ;  /* 0x0000000808087981 */ /* 0x000ea2000c1e1900 */
[----:B------:R-:W-:-:S05]  /*2110*/  FADD R11, R10, UR5 ;  /* 0x000000050a0b7e21 */ /* 0x000fca0008000000 */
[----:B------:R-:W-:Y:S01]  /*2120*/  IADD3 R2, PT, PT, R11, -0xd000000, RZ ;  /* 0xf30000000b027810 */ /* 0x000fe20007ffe0ff */
[----:B------:R0:W1:Y:S03]  /*2130*/  MUFU.RSQ R10, R11 ;  /* 0x0000000b000a7308 */ /* 0x0000660000001400 */
[----:B------:R-:W-:Y:S01]  /*2140*/  ISETP.GT.U32.AND P0, PT, R2, 0x727fffff, PT ;  /* 0x727fffff0200780c */ /* 0x000fe20003f04070 */
[----:B------:R-:W-:Y:S01]  /*2150*/  BSSY.RECONVERGENT B0, `(.L_x_16) ;  /* 0x000000c000007945 */ /* 0x000fe20003800200 */
[----:B---3--:R-:W-:-:S04]  /*2160*/  FADD R5, R6, -R5 ;  /* 0x8000000506057221 */ /* 0x008fc80000000000 */
[----:B--2---:R-:W-:-:S07]  /*2170*/  FMUL R20, R8, R5 ;  /* 0x0000000508147220 */ /* 0x004fce0000400000 */
[----:B01----:R-:W-:Y:S05]  /*2180*/  @!P0 BRA `(.L_x_17) ;  /* 0x0000000000108947 */ /* 0x003fea0003800000 */
[----:B------:R-:W-:-:S07]  /*2190*/  MOV R9, 0x21b0 ;  /* 0x000021b000097802 */ /* 0x000fce0000000f00 */
[----:B------:R-:W-:Y:S05]  /*21a0*/  CALL.REL.NOINC `($__internal_0_$__cuda_sm20_sqrt_rn_f32_slowpath) ;  /* 0x0000000000707944 */ /* 0x000fea0003c00000 */
[----:B------:R-:W-:Y:S01]  /*21b0*/  MOV R4, R2 ;  /* 0x0000000200047202 */ /* 0x000fe20000000f00 */
[----:B------:R-:W-:Y:S06]  /*21c0*/  BRA `(.L_x_18) ;  /* 0x0000000000107947 */ /* 0x000fec0003800000 */
.L_x_17:
[----:B------:R-:W-:Y:S01]  /*21d0*/  FMUL.FTZ R4, R11, R10 ;  /* 0x0000000a0b047220 */ /* 0x000fe20000410000 */
[----:B------:R-:W-:-:S03]  /*21e0*/  FMUL.FTZ R2, R10, 0.5 ;  /* 0x3f0000000a027820 */ /* 0x000fc60000410000 */
[----:B------:R-:W-:-:S04]  /*21f0*/  FFMA R5, -R4, R4, R11 ;  /* 0x0000000404057223 */ /* 0x000fc8000000010b */
[----:B------:R-:W-:-:S07]  /*2200*/  FFMA R4, R5, R2, R4 ;  /* 0x0000000205047223 */ /* 0x000fce0000000004 */
.L_x_18:
[----:B------:R-:W-:Y:S05]  /*2210*/  BSYNC.RECONVERGENT B0 ;  /* 0x0000000000007941 */ /* 0x000fea0003800200 */
.L_x_16:
[----:B------:R-:W0:Y:S01]  /*2220*/  MUFU.RCP R5, R4 ;  /* 0x0000000400057308 */ /* 0x000e220000001000 */
[----:B------:R-:W-:Y:S07]  /*2230*/  BSSY.RECONVERGENT B0, `(.L_x_19) ;  /* 0x000000b000007945 */ /* 0x000fee0003800200 */
[----:B------:R-:W1:Y:S01]  /*2240*/  FCHK P0, R20, R4 ;  /* 0x0000000414007302 */ /* 0x000e620000000000 */
[----:B0-----:R-:W-:-:S04]  /*2250*/  FFMA R2, R5, -R4, 1 ;  /* 0x3f80000005027423 */ /* 0x001fc80000000804 */
[----:B------:R-:W-:-:S04]  /*2260*/  FFMA R5, R5, R2, R5 ;  /* 0x0000000205057223 */ /* 0x000fc80000000005 */
[----:B------:R-:W-:-:S04]  /*2270*/  FFMA R7, R20, R5, RZ ;  /* 0x0000000514077223 */ /* 0x000fc800000000ff */
[----:B------:R-:W-:-:S04]  /*2280*/  FFMA R2, R7, -R4, R20 ;  /* 0x8000000407027223 */ /* 0x000fc80000000014 */
[----:B------:R-:W-:Y:S01]  /*2290*/  FFMA R7, R5, R2, R7 ;  /* 0x0000000205077223 */ /* 0x000fe20000000007 */
[----:B-1----:R-:W-:Y:S06]  /*22a0*/  @!P0 BRA `(.L_x_20) ;  /* 0x00000000000c8947 */ /* 0x002fec0003800000 */
[----:B------:R-:W-:-:S07]  /*22b0*/  MOV R8, 0x22d0 ;  /* 0x000022d000087802 */ /* 0x000fce0000000f00 */
[----:B------:R-:W-:Y:S05]  /*22c0*/  CALL.REL.NOINC `($__internal_1_$__cuda_sm3x_div_rn_noftz_f32_slowpath) ;  /* 0x0000000000887944 */ /* 0x000fea0003c00000 */
[----:B------:R-:W-:-:S07]  /*22d0*/  MOV R7, R11 ;  /* 0x0000000b00077202 */ /* 0x000fce0000000f00 */
.L_x_20:
[----:B------:R-:W-:Y:S05]  /*22e0*/  BSYNC.RECONVERGENT B0 ;  /* 0x0000000000007941 */ /* 0x000fea0003800200 */
.L_x_19:
[----:B------:R-:W0:Y:S02]  /*22f0*/  LDC.64 R4, c[0x0][0x398] ;  /* 0x0000e600ff047b82 */ /* 0x000e240000000a00 */
[----:B0-----:R-:W-:-:S06]  /*2300*/  IMAD.WIDE R2, R3, 0x4, R4 ;  /* 0x0000000403027825 */ /* 0x001fcc00078e0204 */
[----:B------:R-:W0:Y:S01]  /*2310*/  LDC.64 R4, c[0x0][0x388] ;  /* 0x0000e200ff047b82 */ /* 0x000e220000000a00 */
[----:B------:R-:W2:Y:S01]  /*2320*/  LDG.E R2, desc[UR8][R2.64] ;  /* 0x0000000802027981 */ /* 0x000ea2000c1e1900 */
[----:B0-----:R-:W-:-:S04]  /*2330*/  IMAD.WIDE R4, R0, 0x4, R4 ;  /* 0x0000000400047825 */ /* 0x001fc800078e0204 */
[----:B--2---:R-:W-:-:S05]  /*2340*/  FADD R7, R2, R7 ;  /* 0x0000000702077221 */ /* 0x004fca0000000000 */
[----:B------:R-:W-:Y:S01]  /*2350*/  STG.E desc[UR8][R4.64], R7 ;  /* 0x0000000704007986 */ /* 0x000fe2000c101908 */
[----:B------:R-:W-:Y:S05]  /*2360*/  EXIT ;  /* 0x000000000000794d */ /* 0x000fea0003800000 */
        .weak           $__internal_0_$__cuda_sm20_sqrt_rn_f32_slowpath
        .type           $__internal_0_$__cuda_sm20_sqrt_rn_f32_slowpath,@function
        .size           $__internal_0_$__cuda_sm20_sqrt_rn_f32_slowpath,($__internal_1_$__cuda_sm3x_div_rn_noftz_f32_slowpath - $__internal_0_$__cuda_sm20_sqrt_rn_f32_slowpath)
$__internal_0_$__cuda_sm20_sqrt_rn_f32_slowpath:
[----:B------:R-:W-:-:S13]  /*2370*/  LOP3.LUT P0, RZ, R11, 0x7fffffff, RZ, 0xc0, !PT ;  /* 0x7fffffff0bff7812 */ /* 0x000fda000780c0ff */
[----:B------:R-:W-:Y:S01]  /*2380*/  @!P0 MOV R4, R11 ;  /* 0x0000000b00048202 */ /* 0x000fe20000000f00 */
[----:B------:R-:W-:Y:S06]  /*2390*/  @!P0 BRA `(.L_x_21) ;  /* 0x0000000000448947 */ /* 0x000fec0003800000 */
[----:B------:R-:W-:Y:S02]  /*23a0*/  FSETP.GEU.FTZ.AND P0, PT, R11, RZ, PT ;  /* 0x000000ff0b00720b */ /* 0x000fe40003f1e000 */
[----:B------:R-:W-:-:S11]  /*23b0*/  MOV R2, R11 ;  /* 0x0000000b00027202 */ /* 0x000fd60000000f00 */
[----:B------:R-:W-:Y:S01]  /*23c0*/  @!P0 MOV R4, 0x7fffffff ;  /* 0x7fffffff00048802 */ /* 0x000fe20000000f00 */
[----:B------:R-:W-:Y:S06]  /*23d0*/  @!P0 BRA `(.L_x_21) ;  /* 0x0000000000348947 */ /* 0x000fec0003800000 */
[----:B------:R-:W-:-:S13]  /*23e0*/  FSETP.GTU.FTZ.AND P0, PT, |R2|, +INF , PT ;  /* 0x7f8000000200780b */ /* 0x000fda0003f1c200 */
[----:B------:R-:W-:Y:S01]  /*23f0*/  @P0 FADD.FTZ R4, R2, 1 ;  /* 0x3f80000002040421 */ /* 0x000fe20000010000 */
[----:B------:R-:W-:Y:S06]  /*2400*/  @P0 BRA `(.L_x_21) ;  /* 0x0000000000280947 */ /* 0x000fec0003800000 */
[----:B------:R-:W-:-:S13]  /*2410*/  FSETP.NEU.FTZ.AND P0, PT, |R2|, +INF , PT ;  /* 0x7f8000000200780b */ /* 0x000fda0003f1d200 */
[----:B------:R-:W-:-:S04]  /*2420*/  @P0 FFMA R5, R2, 1.84467440737095516160e+19, RZ ;  /* 0x5f80000002050823 */ /* 0x000fc800000000ff */
[----:B------:R-:W0:Y:S02]  /*2430*/  @P0 MUFU.RSQ R4, R5 ;  /* 0x0000000500040308 */ /* 0x000e240000001400 */
[----:B0-----:R-:W-:Y:S01]  /*2440*/  @P0 FMUL.FTZ R6, R5, R4 ;  /* 0x0000000405060220 */ /* 0x001fe20000410000 */
[----:B------:R-:W-:Y:S01]  /*2450*/  @P0 FMUL.FTZ R8, R4, 0.5 ;  /* 0x3f00000004080820 */ /* 0x000fe20000410000 */
[----:B------:R-:W-:Y:S02]  /*2460*/  @!P0 MOV R4, R2 ;  /* 0x0000000200048202 */ /* 0x000fe40000000f00 */
[----:B------:R-:W-:-:S04]  /*2470*/  @P0 FADD.FTZ R7, -R6, -RZ ;  /* 0x800000ff06070221 */ /* 0x000fc80000010100 */
[----:B------:R-:W-:-:S04]  /*2480*/  @P0 FFMA R7, R6, R7, R5 ;  /* 0x0000000706070223 */ /* 0x000fc80000000005 */
[----:B------:R-:W-:-:S04]  /*2490*/  @P0 FFMA R7, R7, R8, R6 ;  /* 0x0000000807070223 */ /* 0x000fc80000000006 */
[----:B------:R-:W-:-:S07]  /*24a0*/  @P0 FMUL.FTZ R4, R7, 2.3283064365386962891e-10 ;  /* 0x2f80000007040820 */ /* 0x000fce0000410000 */
.L_x_21:
[----:B------:R-:W-:Y:S01]  /*24b0*/  HFMA2 R5, -RZ, RZ, 0, 0 ;  /* 0x00000000ff057431 */ /* 0x000fe200000001ff */
[----:B------:R-:W-:Y:S02]  /*24c0*/  MOV R2, R4 ;  /* 0x0000000400027202 */ /* 0x000fe40000000f00 */
[----:B------:R-:W-:-:S04]  /*24d0*/  MOV R4, R9 ;  /* 0x0000000900047202 */ /* 0x000fc80000000f00 */
[----:B------:R-:W-:Y:S05]  /*24e0*/  RET.REL.NODEC R4 `(_Z17batch_norm_kernelPfS_S_S_iiif) ;  /* 0xffffffd804c47950 */ /* 0x000fea0003c3ffff */
        .weak           $__internal_1_$__cuda_sm3x_div_rn_noftz_f32_slowpath
        .type           $__internal_1_$__cuda_sm3x_div_rn_noftz_f32_slowpath,@function
        .size           $__internal_1_$__cuda_sm3x_div_rn_noftz_f32_slowpath,(.L_x_35 - $__internal_1_$__cuda_sm3x_div_rn_noftz_f32_slowpath)
$__internal_1_$__cuda_sm3x_div_rn_noftz_f32_slowpath:
[----:B------:R-:W-:Y:S01]  /*24f0*/  SHF.R.U32.HI R7, RZ, 0x17, R4 ;  /* 0x00000017ff077819 */ /* 0x000fe20000011604 */
[----:B------:R-:W-:Y:S01]  /*2500*/  BSSY.RECONVERGENT B1, `(.L_x_22) ;  /* 0x0000063000017945 */ /* 0x000fe20003800200 */
[----:B------:R-:W-:Y:S02]  /*2510*/  SHF.R.U32.HI R6, RZ, 0x17, R20 ;  /* 0x00000017ff067819 */ /* 0x000fe40000011614 */
[----:B------:R-:W-:Y:S02]  /*2520*/  LOP3.LUT R14, R7, 0xff, RZ, 0xc0, !PT ;  /* 0x000000ff070e7812 */ /* 0x000fe400078ec0ff */
[----:B------:R-:W-:Y:S02]  /*2530*/  LOP3.LUT R12, R6, 0xff, RZ, 0xc0, !PT ;  /* 0x000000ff060c7812 */ /* 0x000fe400078ec0ff */
[----:B------:R-:W-:Y:S02]  /*2540*/  IADD3 R10, PT, PT, R14, -0x1, RZ ;  /* 0xffffffff0e0a7810 */ /* 0x000fe40007ffe0ff */
[----:B------:R-:W-:-:S02]  /*2550*/  IADD3 R6, PT, PT, R12, -0x1, RZ ;  /* 0xffffffff0c067810 */ /* 0x000fc40007ffe0ff */
[----:B------:R-:W-:Y:S02]  /*2560*/  ISETP.GT.U32.AND P0, PT, R10, 0xfd, PT ;  /* 0x000000fd0a00780c */ /* 0x000fe40003f04070 */
[----:B------:R-:W-:Y:S02]  /*2570*/  MOV R7, R4 ;  /* 0x0000000400077202 */ /* 0x000fe40000000f00 */
[----:B------:R-:W-:-:S13]  /*2580*/  ISETP.GT.U32.OR P0, PT, R6, 0xfd, P0 ;  /* 0x000000fd0600780c */ /* 0x000fda0000704470 */
[----:B------:R-:W-:Y:S01]  /*2590*/  @!P0 MOV R9, RZ ;  /* 0x000000ff00098202 */ /* 0x000fe20000000f00 */
[----:B------:R-:W-:Y:S06]  /*25a0*/  @!P0 BRA `(.L_x_23) ;  /* 0x00000000005c8947 */ /* 0x000fec0003800000 */
[----:B------:R-:W-:Y:S02]  /*25b0*/  FSETP.GTU.FTZ.AND P0, PT, |R20|, +INF , PT ;  /* 0x7f8000001400780b */ /* 0x000fe40003f1c200 */
[----:B------:R-:W-:-:S04]  /*25c0*/  FSETP.GTU.FTZ.AND P1, PT, |R4|, +INF , PT ;  /* 0x7f8000000400780b */ /* 0x000fc80003f3c200 */
[----:B------:R-:W-:-:S13]  /*25d0*/  PLOP3.LUT P0, PT, P0, P1, PT, 0xf8, 0x8f ;  /* 0x00000000008f781c */ /* 0x000fda0000703f70 */
[----:B------:R-:W-:Y:S05]  /*25e0*/  @P0 BRA `(.L_x_24) ;  /* 0x00000004004c0947 */ /* 0x000fea0003800000 */
[----:B------:R-:W-:-:S13]  /*25f0*/  LOP3.LUT P0, RZ, R7, 0x7fffffff, R20, 0xc8, !PT ;  /* 0x7fffffff07ff7812 */ /* 0x000fda000780c814 */
[----:B------:R-:W-:Y:S05]  /*2600*/  @!P0 BRA `(.L_x_25) ;  /* 0x00000004003c8947 */ /* 0x000fea0003800000 */
[----:B------:R-:W-:Y:S02]  /*2610*/  FSETP.NEU.FTZ.AND P3, PT, |R20|, +INF , PT ;  /* 0x7f8000001400780b */ /* 0x000fe40003f7d200 */
[----:B------:R-:W-:Y:S02]  /*2620*/  FSETP.NEU.FTZ.AND P1, PT, |R4|, +INF , PT ;  /* 0x7f8000000400780b */ /* 0x000fe40003f3d200 */
[----:B------:R-:W-:-:S11]  /*2630*/  FSETP.NEU.FTZ.AND P0, PT, |R20|, +INF , PT ;  /* 0x7f8000001400780b */ /* 0x000fd60003f1d200 */
[----:B------:R-:W-:Y:S05]  /*2640*/  @!P1 BRA !P3, `(.L_x_25) ;  /* 0x00000004002c9947 */ /* 0x000fea0005800000 */
[----:B------:R-:W-:-:S04]  /*2650*/  LOP3.LUT P3, RZ, R20, 0x7fffffff, RZ, 0xc0, !PT ;  /* 0x7fffffff14ff7812 */ /* 0x000fc8000786c0ff */
[----:B------:R-:W-:-:S13]  /*2660*/  PLOP3.LUT P1, PT, P1, P3, PT, 0x2f, 0xf2 ;  /* 0x0000000000f2781c */ /* 0x000fda0000f26577 */
[----:B------:R-:W-:Y:S05]  /*2670*/  @P1 BRA `(.L_x_26) ;  /* 0x0000000400181947 */ /* 0x000fea0003800000 */
[----:B------:R-:W-:-:S04]  /*2680*/  LOP3.LUT P1, RZ, R7, 0x7fffffff, RZ, 0xc0, !PT ;  /* 0x7fffffff07ff7812 */ /* 0x000fc8000782c0ff */
[----:B------:R-:W-:-:S13]  /*2690*/  PLOP3.LUT P0, PT, P0, P1, PT, 0x2f, 0xf2 ;  /* 0x0000000000f2781c */ /* 0x000fda0000702577 */
[----:B------:R-:W-:Y:S05]  /*26a0*/  @P0 BRA `(.L_x_27) ;  /* 0x0000000400000947 */ /* 0x000fea0003800000 */
[----:B------:R-:W-:Y:S02]  /*26b0*/  ISETP.GE.AND P0, PT, R6, RZ, PT ;  /* 0x000000ff0600720c */ /* 0x000fe40003f06270 */
[----:B------:R-:W-:-:S11]  /*26c0*/  ISETP.GE.AND P1, PT, R10, RZ, PT ;  /* 0x000000ff0a00720c */ /* 0x000fd60003f26270 */
[----:B------:R-:W-:Y:S01]  /*26d0*/  @P0 MOV R9, RZ ;  /* 0x000000ff00090202 */ /* 0x000fe20000000f00 */
[----:B------:R-:W-:Y:S01]  /*26e0*/  @!P0 FFMA R20, R20, 1.84467440737095516160e+19, RZ ;  /* 0x5f80000014148823 */ /* 0x000fe200000000ff */
[----:B------:R-:W-:Y:S01]  /*26f0*/  @!P0 MOV R9, 0xffffffc0 ;  /* 0xffffffc000098802 */ /* 0x000fe20000000f00 */
[----:B------:R-:W-:-:S03]  /*2700*/  @!P1 FFMA R7, R4, 1.84467440737095516160e+19, RZ ;  /* 0x5f80000004079823 */ /* 0x000fc600000000ff */
[----:B------:R-:W-:-:S07]  /*2710*/  @!P1 IADD3 R9, PT, PT, R9, 0x40, RZ ;  /* 0x0000004009099810 */ /* 0x000fce0007ffe0ff */
.L_x_23:
[----:B------:R-:W-:Y:S01]  /*2720*/  LEA R6, R14, 0xc0800000, 0x17 ;  /* 0xc08000000e067811 */ /* 0x000fe200078eb8ff */
[----:B------:R-:W-:Y:S03]  /*2730*/  BSSY.RECONVERGENT B2, `(.L_x_28) ;  /* 0x0000036000027945 */ /* 0x000fe60003800200 */
[----:B------:R-:W-:Y:S02]  /*2740*/  IADD3 R10, PT, PT, -R6, R7, RZ ;  /* 0x00000007060a7210 */ /* 0x000fe40007ffe1ff */
[----:B------:R-:W-:Y:S02]  /*2750*/  IADD3 R7, PT, PT, R12, -0x7f, RZ ;  /* 0xffffff810c077810 */ /* 0x000fe40007ffe0ff */
[----:B------:R0:W1:Y:S01]  /*2760*/  MUFU.RCP R11, R10 ;  /* 0x0000000a000b7308 */ /* 0x0000620000001000 */
[----:B------:R-:W-:Y:S02]  /*2770*/  FADD.FTZ R13, -R10, -RZ ;  /* 0x800000ff0a0d7221 */ /* 0x000fe40000010100 */
[C---:B------:R-:W-:Y:S01]  /*2780*/  IMAD R6, R7.reuse, -0x800000, R20 ;  /* 0xff80000007067824 */ /* 0x040fe200078e0214 */
[----:B0-----:R-:W-:-:S04]  /*2790*/  IADD3 R10, PT, PT, R7, 0x7f, -R14 ;  /* 0x0000007f070a7810 */ /* 0x001fc80007ffe80e */
[----:B------:R-:W-:Y:S01]  /*27a0*/  IADD3 R10, PT, PT, R10, R9, RZ ;  /* 0x000000090a0a7210 */ /* 0x000fe20007ffe0ff */
[----:B-1----:R-:W-:-:S04]  /*27b0*/  FFMA R12, R11, R13, 1 ;  /* 0x3f8000000b0c7423 */ /* 0x002fc8000000000d */
[----:B------:R-:W-:-:S04]  /*27c0*/  FFMA R16, R11, R12, R11 ;  /* 0x0000000c0b107223 */ /* 0x000fc8000000000b */
[----:B------:R-:W-:-:S04]  /*27d0*/  FFMA R11, R6, R16, RZ ;  /* 0x00000010060b7223 */ /* 0x000fc800000000ff */
[----:B------:R-:W-:-:S04]  /*27e0*/  FFMA R12, R13, R11, R6 ;  /* 0x0000000b0d0c7223 */ /* 0x000fc80000000006 */
[----:B------:R-:W-:-:S04]  /*27f0*/  FFMA R15, R16, R12, R11 ;  /* 0x0000000c100f7223 */ /* 0x000fc8000000000b */
[----:B------:R-:W-:-:S04]  /*2800*/  FFMA R12, R13, R15, R6 ;  /* 0x0000000f0d0c7223 */ /* 0x000fc80000000006 */
[----:B------:R-:W-:-:S05]  /*2810*/  FFMA R11, R16, R12, R15 ;  /* 0x0000000c100b7223 */ /* 0x000fca000000000f */
[----:B------:R-:W-:-:S04]  /*2820*/  SHF.R.U32.HI R6, RZ, 0x17, R11 ;  /* 0x00000017ff067819 */ /* 0x000fc8000001160b */
[----:B------:R-:W-:-:S04]  /*2830*/  LOP3.LUT R6, R6, 0xff, RZ, 0xc0, !PT ;  /* 0x000000ff06067812 */ /* 0x000fc800078ec0ff */
[----:B------:R-:W-:-:S04]  /*2840*/  IADD3 R13, PT, PT, R6, R10, RZ ;  /* 0x0000000a060d7210 */ /* 0x000fc80007ffe0ff */
[----:B------:R-:W-:-:S04]  /*2850*/  IADD3 R6, PT, PT, R13, -0x1, RZ ;  /* 0xffffffff0d067810 */ /* 0x000fc80007ffe0ff */
[----:B------:R-:W-:-:S13]  /*2860*/  ISETP.GE.U32.AND P0, PT, R6, 0xfe, PT ;  /* 0x000000fe0600780c */ /* 0x000fda0003f06070 */
[----:B------:R-:W-:Y:S05]  /*2870*/  @!P0 BRA `(.L_x_29) ;  /* 0x0000000000808947 */ /* 0x000fea0003800000 */
[----:B------:R-:W-:-:S13]  /*2880*/  ISETP.GT.AND P0, PT, R13, 0xfe, PT ;  /* 0x000000fe0d00780c */ /* 0x000fda0003f04270 */
[----:B------:R-:W-:Y:S05]  /*2890*/  @P0 BRA `(.L_x_30) ;  /* 0x00000000006c0947 */ /* 0x000fea0003800000 */
[----:B------:R-:W-:-:S13]  /*28a0*/  ISETP.GE.AND P0, PT, R13, 0x1, PT ;  /* 0x000000010d00780c */ /* 0x000fda0003f06270 */
[----:B------:R-:W-:Y:S05]  /*28b0*/  @P0 BRA `(.L_x_31) ;  /* 0x0000000000740947 */ /* 0x000fea0003800000 */
[----:B------:R-:W-:Y:S02]  /*28c0*/  ISETP.GE.AND P0, PT, R13, -0x18, PT ;  /* 0xffffffe80d00780c */ /* 0x000fe40003f06270 */
[----:B------:R-:W-:-:S11]  /*28d0*/  LOP3.LUT R11, R11, 0x80000000, RZ, 0xc0, !PT ;  /* 0x800000000b0b7812 */ /* 0x000fd600078ec0ff */
[----:B------:R-:W-:Y:S05]  /*28e0*/  @!P0 BRA `(.L_x_31) ;  /* 0x0000000000688947 */ /* 0x000fea0003800000 */
[CCC-:B------:R-:W-:Y:S01]  /*28f0*/  FFMA.RZ R6, R16.reuse, R12.reuse, R15.reuse ;  /* 0x0000000c10067223 */ /* 0x1c0fe2000000c00f */
[C---:B------:R-:W-:Y:S01]  /*2900*/  IADD3 R10, PT, PT, R13.reuse, 0x20, RZ ;  /* 0x000000200d0a7810 */ /* 0x040fe20007ffe0ff */
[-CC-:B------:R-:W-:Y:S01]  /*2910*/  FFMA.RM R7, R16, R12.reuse, R15.reuse ;  /* 0x0000000c10077223 */ /* 0x180fe2000000400f */
[C---:B------:R-:W-:Y:S02]  /*2920*/  ISETP.NE.AND P3, PT, R13.reuse, RZ, PT ;  /* 0x000000ff0d00720c */ /* 0x040fe40003f65270 */
[----:B------:R-:W-:Y:S01]  /*2930*/  LOP3.LUT R9, R6, 0x7fffff, RZ, 0xc0, !PT ;  /* 0x007fffff06097812 */ /* 0x000fe200078ec0ff */
[----:B------:R-:W-:Y:S01]  /*2940*/  FFMA.RP R6, R16, R12, R15 ;  /* 0x0000000c10067223 */ /* 0x000fe2000000800f */
[----:B------:R-:W-:Y:S02]  /*2950*/  ISETP.NE.AND P1, PT, R13, RZ, PT ;  /* 0x000000ff0d00720c */ /* 0x000fe40003f25270 */
[----:B------:R-:W-:Y:S02]  /*2960*/  LOP3.LUT R9, R9, 0x800000, RZ, 0xfc, !PT ;  /* 0x0080000009097812 */ /* 0x000fe400078efcff */
[----:B------:R-:W-:-:S02]  /*2970*/  IADD3 R12, PT, PT, -R13, RZ, RZ ;  /* 0x000000ff0d0c7210 */ /* 0x000fc40007ffe1ff */
[----:B------:R-:W-:Y:S02]  /*2980*/  SHF.L.U32 R10, R9, R10, RZ ;  /* 0x0000000a090a7219 */ /* 0x000fe400000006ff */
[----:B------:R-:W-:Y:S02]  /*2990*/  FSETP.NEU.FTZ.AND P0, PT, R6, R7, PT ;  /* 0x000000070600720b */ /* 0x000fe40003f1d000 */
[----:B------:R-:W-:Y:S02]  /*29a0*/  SEL R6, R12, RZ, P3 ;  /* 0x000000ff0c067207 */ /* 0x000fe40001800000 */
[----:B------:R-:W-:Y:S02]  /*29b0*/  ISETP.NE.AND P1, PT, R10, RZ, P1 ;  /* 0x000000ff0a00720c */ /* 0x000fe40000f25270 */
[----:B------:R-:W-:Y:S02]  /*29c0*/  SHF.R.U32.HI R6, RZ, R6, R9 ;  /* 0x00000006ff067219 */ /* 0x000fe40000011609 */
[----:B------:R-:W-:-:S02]  /*29d0*/  PLOP3.LUT P0, PT, P0, P1, PT, 0xf8, 0x8f ;  /* 0x00000000008f781c */ /* 0x000fc40000703f70 */
[----:B------:R-:W-:Y:S02]  /*29e0*/  SHF.R.U32.HI R10, RZ, 0x1, R6 ;  /* 0x00000001ff0a7819 */ /* 0x000fe40000011606 */
[----:B------:R-:W-:-:S04]  /*29f0*/  SEL R7, RZ, 0x1, !P0 ;  /* 0x00000001ff077807 */ /* 0x000fc80004000000 */
[----:B------:R-:W-:-:S04]  /*2a00*/  LOP3.LUT R7, R7, 0x1, R10, 0xf8, !PT ;  /* 0x0000000107077812 */ /* 0x000fc800078ef80a */
[----:B------:R-:W-:-:S04]  /*2a10*/  LOP3.LUT R7, R7, R6, RZ, 0xc0, !PT ;  /* 0x0000000607077212 */ /* 0x000fc800078ec0ff */
[----:B------:R-:W-:-:S04]  /*2a20*/  IADD3 R10, PT, PT, R10, R7, RZ ;  /* 0x000000070a0a7210 */ /* 0x000fc80007ffe0ff */
[----:B------:R-:W-:Y:S01]  /*2a30*/  LOP3.LUT R11, R10, R11, RZ, 0xfc, !PT ;  /* 0x0000000b0a0b7212 */ /* 0x000fe200078efcff */
[----:B------:R-:W-:Y:S06]  /*2a40*/  BRA `(.L_x_31) ;  /* 0x0000000000107947 */ /* 0x000fec0003800000 */
.L_x_30:
[----:B------:R-:W-:-:S04]  /*2a50*/  LOP3.LUT R11, R11, 0x80000000, RZ, 0xc0, !PT ;  /* 0x800000000b0b7812 */ /* 0x000fc800078ec0ff */
[----:B------:R-:W-:Y:S01]  /*2a60*/  LOP3.LUT R11, R11, 0x7f800000, RZ, 0xfc, !PT ;  /* 0x7f8000000b0b7812 */ /* 0x000fe200078efcff */
[----:B------:R-:W-:Y:S06]  /*2a70*/  BRA `(.L_x_31) ;  /* 0x0000000000047947 */ /* 0x000fec0003800000 */
.L_x_29:
[----:B------:R-:W-:-:S07]  /*2a80*/  LEA R11, R10, R11, 0x17 ;  /* 0x0000000b0a0b7211 */ /* 0x000fce00078eb8ff */
.L_x_31:
[----:B------:R-:W-:Y:S05]  /*2a90*/  BSYNC.RECONVERGENT B2 ;  /* 0x0000000000027941 */ /* 0x000fea0003800200 */
.L_x_28:
[----:B------:R-:W-:Y:S05]  /*2aa0*/  BRA `(.L_x_32) ;  /* 0x0000000000207947 */ /* 0x000fea0003800000 */
.L_x_27:
[----:B------:R-:W-:-:S04]  /*2ab0*/  LOP3.LUT R7, R7, 0x80000000, R20, 0x48, !PT ;  /* 0x8000000007077812 */ /* 0x000fc800078e4814 */
[----:B------:R-:W-:Y:S01]  /*2ac0*/  LOP3.LUT R11, R7, 0x7f800000, RZ, 0xfc, !PT ;  /* 0x7f800000070b7812 */ /* 0x000fe200078efcff */
[----:B------:R-:W-:Y:S06]  /*2ad0*/  BRA `(.L_x_32) ;  /* 0x0000000000147947 */ /* 0x000fec0003800000 */
.L_x_26:
[----:B------:R-:W-:Y:S01]  /*2ae0*/  LOP3.LUT R11, R7, 0x80000000, R20, 0x48, !PT ;  /* 0x80000000070b7812 */ /* 0x000fe200078e4814 */
[----:B------:R-:W-:Y:S06]  /*2af0*/  BRA `(.L_x_32) ;  /* 0x00000000000c7947 */ /* 0x000fec0003800000 */
.L_x_25:
[----:B------:R-:W0:Y:S01]  /*2b00*/  MUFU.RSQ R11, -QNAN ;  /* 0xffc00000000b7908 */ /* 0x000e220000001400 */
[----:B------:R-:W-:Y:S05]  /*2b10*/  BRA `(.L_x_32) ;  /* 0x0000000000047947 */ /* 0x000fea0003800000 */
.L_x_24:
[----:B------:R-:W-:-:S07]  /*2b20*/  FADD.FTZ R11, R20, R4 ;  /* 0x00000004140b7221 */ /* 0x000fce0000010000 */
.L_x_32:
[----:B------:R-:W-:Y:S05]  /*2b30*/  BSYNC.RECONVERGENT B1 ;  /* 0x0000000000017941 */ /* 0x000fea0003800200 */
.L_x_22:
[----:B------:R-:W-:-:S04]  /*2b40*/  HFMA2 R9, -RZ, RZ, 0, 0 ;  /* 0x00000000ff097431 */ /* 0x000fc800000001ff */
[----:B0-----:R-:W-:Y:S05]  /*2b50*/  RET.REL.NODEC R8 `(_Z17batch_norm_kernelPfS_S_S_iiif) ;  /* 0xffffffd408287950 */ /* 0x001fea0003c3ffff */
.L_x_33:
[----:B------:R-:W-:-:S00]  /*2b60*/  BRA `(.L_x_33) ;  /* 0xfffffffc00fc7947 */ /* 0x000fc0000383ffff */
[----:B------:R-:W-:-:S00]  /*2b70*/  NOP ;  /* 0x0000000000007918 */ /* 0x000fc00000000000 */
        /* <DEDUP_REMOVED lines=8> */
.L_x_35:


//--------------------- .nv.shared.reserved.0     --------------------------
	.section	.nv.shared.reserved.0,"aw",@nobits
	.weak		__nv_reservedSMEM_offset_0_alias
	.size		__nv_reservedSMEM_offset_0_alias, 0, 64
	.other		__nv_reservedSMEM_offset_0_alias,@"STO_CUDA_RESERVED_SHARED STV_DEFAULT"
__nv_reservedSMEM_offset_0_alias:
	.zero		0
	.zero		64


//--------------------- .nv.constant0._Z17batch_norm_kernelPfS_S_S_iiif --------------------------
	.section	.nv.constant0._Z17batch_norm_kernelPfS_S_S_iiif,"a",@progbits
	.sectionflags	@""
	.align	4
.nv.constant0._Z17batch_norm_kernelPfS_S_S_iiif:
	.zero		944


//--------------------- SYMBOLS --------------------------

	.type		.nv.reservedSmem.offset0,@object
	.size		.nv.reservedSmem.offset0,0x4
